//
// Generated by NVIDIA NVVM Compiler
//
// Compiler Build ID: CL-36424714
// Cuda compilation tools, release 13.0, V13.0.88
// Based on NVVM 20.0.0
//

.version 9.0
.target sm_100
.address_size 64

	// .globl	_Z6gatherPiS_S_PjS_iiiiiii

.visible .entry _Z6gatherPiS_S_PjS_iiiiiii(
	.param .u64 .ptr .align 1 _Z6gatherPiS_S_PjS_iiiiiii_param_0,
	.param .u64 .ptr .align 1 _Z6gatherPiS_S_PjS_iiiiiii_param_1,
	.param .u64 .ptr .align 1 _Z6gatherPiS_S_PjS_iiiiiii_param_2,
	.param .u64 .ptr .align 1 _Z6gatherPiS_S_PjS_iiiiiii_param_3,
	.param .u64 .ptr .align 1 _Z6gatherPiS_S_PjS_iiiiiii_param_4,
	.param .u32 _Z6gatherPiS_S_PjS_iiiiiii_param_5,
	.param .u32 _Z6gatherPiS_S_PjS_iiiiiii_param_6,
	.param .u32 _Z6gatherPiS_S_PjS_iiiiiii_param_7,
	.param .u32 _Z6gatherPiS_S_PjS_iiiiiii_param_8,
	.param .u32 _Z6gatherPiS_S_PjS_iiiiiii_param_9,
	.param .u32 _Z6gatherPiS_S_PjS_iiiiiii_param_10,
	.param .u32 _Z6gatherPiS_S_PjS_iiiiiii_param_11
)
{
	.reg .pred 	%p<36>;
	.reg .b32 	%r<229>;
	.reg .b64 	%rd<61>;

	ld.param.u64 	%rd10, [_Z6gatherPiS_S_PjS_iiiiiii_param_0];
	ld.param.u64 	%rd11, [_Z6gatherPiS_S_PjS_iiiiiii_param_1];
	ld.param.u64 	%rd12, [_Z6gatherPiS_S_PjS_iiiiiii_param_2];
	ld.param.u64 	%rd8, [_Z6gatherPiS_S_PjS_iiiiiii_param_3];
	ld.param.u32 	%r99, [_Z6gatherPiS_S_PjS_iiiiiii_param_6];
	ld.param.u32 	%r100, [_Z6gatherPiS_S_PjS_iiiiiii_param_7];
	ld.param.u32 	%r101, [_Z6gatherPiS_S_PjS_iiiiiii_param_8];
	ld.param.u32 	%r102, [_Z6gatherPiS_S_PjS_iiiiiii_param_9];
	ld.param.u32 	%r103, [_Z6gatherPiS_S_PjS_iiiiiii_param_10];
	ld.param.u32 	%r104, [_Z6gatherPiS_S_PjS_iiiiiii_param_11];
	cvta.to.global.u64 	%rd1, %rd12;
	cvta.to.global.u64 	%rd2, %rd11;
	cvta.to.global.u64 	%rd3, %rd10;
	mov.u32 	%r105, %ctaid.x;
	mov.u32 	%r106, %ntid.x;
	mov.u32 	%r107, %tid.x;
	mad.lo.s32 	%r108, %r105, %r106, %r107;
	mov.u32 	%r1, %ctaid.y;
	div.s32 	%r3, %r108, %r100;
	mul.lo.s32 	%r109, %r3, %r100;
	sub.s32 	%r2, %r108, %r109;
	setp.lt.s32 	%p1, %r2, 1;
	@%p1 bra 	$L__BB0_57;
	div.s32 	%r110, %r2, %r104;
	add.s32 	%r111, %r110, %r101;
	div.s32 	%r4, %r99, %r104;
	setp.ge.s32 	%p2, %r111, %r4;
	setp.lt.s32 	%p3, %r3, 1;
	or.pred  	%p4, %p3, %p2;
	@%p4 bra 	$L__BB0_57;
	div.s32 	%r112, %r3, %r104;
	add.s32 	%r113, %r112, %r102;
	div.s32 	%r5, %r100, %r104;
	setp.ge.s32 	%p5, %r113, %r5;
	@%p5 bra 	$L__BB0_57;
	add.s32 	%r114, %r101, -1;
	shr.u32 	%r115, %r114, 31;
	add.s32 	%r116, %r114, %r115;
	shr.s32 	%r6, %r116, 1;
	add.s32 	%r7, %r2, %r6;
	add.s32 	%r117, %r102, -1;
	shr.u32 	%r118, %r117, 31;
	add.s32 	%r119, %r117, %r118;
	shr.s32 	%r8, %r119, 1;
	add.s32 	%r9, %r3, %r8;
	sub.s32 	%r120, 1, %r101;
	shr.u32 	%r121, %r120, 31;
	add.s32 	%r122, %r120, %r121;
	shr.s32 	%r196, %r122, 1;
	setp.gt.s32 	%p6, %r196, %r6;
	@%p6 bra 	$L__BB0_57;
	sub.s32 	%r123, 1, %r102;
	shr.u32 	%r124, %r123, 31;
	add.s32 	%r125, %r123, %r124;
	shr.s32 	%r11, %r125, 1;
	setp.gt.s32 	%p7, %r11, %r8;
	mul.lo.s32 	%r12, %r99, %r1;
	mul.lo.s32 	%r13, %r12, %r100;
	@%p7 bra 	$L__BB0_57;
	max.s32 	%r14, %r196, %r6;
	add.s32 	%r15, %r2, %r13;
	mov.u32 	%r194, %r196;
$L__BB0_6:
	add.s32 	%r17, %r15, %r194;
	mov.u32 	%r195, %r11;
	bra.uni 	$L__BB0_8;
$L__BB0_7:
	add.s32 	%r18, %r195, 1;
	setp.eq.s32 	%p9, %r195, %r8;
	mov.u32 	%r195, %r18;
	@%p9 bra 	$L__BB0_58;
$L__BB0_8:
	add.s32 	%r126, %r195, %r3;
	mad.lo.s32 	%r127, %r126, %r100, %r17;
	mul.wide.s32 	%rd13, %r127, 4;
	add.s64 	%rd14, %rd3, %rd13;
	ld.global.u32 	%r128, [%rd14];
	setp.eq.s32 	%p8, %r128, 1;
	@%p8 bra 	$L__BB0_9;
	bra.uni 	$L__BB0_7;
$L__BB0_9:
	cvta.to.global.u64 	%rd15, %rd8;
	atom.global.inc.u32 	%r21, [%rd15], 1000000;
	mul.lo.s32 	%r129, %r102, %r101;
	mul.lo.s32 	%r130, %r129, %r103;
	mul.lo.s32 	%r22, %r130, %r21;
	setp.lt.s32 	%p11, %r103, 1;
	@%p11 bra 	$L__BB0_56;
	and.b32  	%r23, %r103, 7;
	and.b32  	%r24, %r103, 3;
	and.b32  	%r25, %r103, 2147483640;
	and.b32  	%r26, %r103, 1;
	neg.s32 	%r27, %r25;
	add.s32 	%r28, %r7, %r12;
	mul.lo.s32 	%r29, %r4, %r1;
	mov.b32 	%r228, 0;
$L__BB0_11:
	add.s32 	%r132, %r7, %r196;
	mad.lo.s32 	%r32, %r132, %r100, %r13;
	div.s32 	%r133, %r132, %r104;
	add.s32 	%r134, %r133, %r29;
	mul.lo.s32 	%r33, %r134, %r5;
	add.s32 	%r135, %r28, %r196;
	mad.lo.s32 	%r34, %r100, %r135, %r9;
	mov.u32 	%r198, %r11;
$L__BB0_12:
	mov.u32 	%r35, %r198;
	setp.lt.u32 	%p12, %r103, 8;
	add.s32 	%r138, %r9, %r35;
	div.s32 	%r139, %r138, %r104;
	add.s32 	%r140, %r33, %r139;
	mul.wide.s32 	%rd16, %r140, 4;
	add.s64 	%rd4, %rd3, %rd16;
	add.s32 	%r141, %r32, %r138;
	mul.lo.s32 	%r37, %r141, %r103;
	mov.b32 	%r220, 0;
	@%p12 bra 	$L__BB0_32;
	add.s32 	%r202, %r22, %r228;
	add.s32 	%r142, %r34, %r35;
	mul.lo.s32 	%r201, %r103, %r142;
	add.s32 	%r200, %r228, 3;
	mov.u32 	%r203, %r27;
$L__BB0_14:
	.pragma "nounroll";
	mul.wide.s32 	%rd17, %r201, 4;
	add.s64 	%rd18, %rd2, %rd17;
	add.s64 	%rd5, %rd18, 16;
	ld.global.u32 	%r144, [%rd4];
	setp.eq.s32 	%p13, %r144, 0;
	mov.b32 	%r204, 0;
	@%p13 bra 	$L__BB0_16;
	ld.global.u32 	%r204, [%rd5+-16];
$L__BB0_16:
	mul.wide.u32 	%rd19, %r202, 4;
	add.s64 	%rd20, %rd1, %rd19;
	st.global.u32 	[%rd20], %r204;
	ld.global.u32 	%r146, [%rd4];
	setp.eq.s32 	%p14, %r146, 0;
	mov.b32 	%r205, 0;
	@%p14 bra 	$L__BB0_18;
	ld.global.u32 	%r205, [%rd5+-12];
$L__BB0_18:
	add.s32 	%r148, %r202, 1;
	mul.wide.u32 	%rd21, %r148, 4;
	add.s64 	%rd22, %rd1, %rd21;
	st.global.u32 	[%rd22], %r205;
	ld.global.u32 	%r149, [%rd4];
	setp.eq.s32 	%p15, %r149, 0;
	mov.b32 	%r206, 0;
	@%p15 bra 	$L__BB0_20;
	ld.global.u32 	%r206, [%rd5+-8];
$L__BB0_20:
	add.s32 	%r151, %r202, 2;
	mul.wide.u32 	%rd23, %r151, 4;
	add.s64 	%rd24, %rd1, %rd23;
	st.global.u32 	[%rd24], %r206;
	ld.global.u32 	%r152, [%rd4];
	setp.eq.s32 	%p16, %r152, 0;
	mov.b32 	%r207, 0;
	@%p16 bra 	$L__BB0_22;
	ld.global.u32 	%r207, [%rd5+-4];
$L__BB0_22:
	add.s32 	%r154, %r202, 3;
	mul.wide.u32 	%rd25, %r154, 4;
	add.s64 	%rd26, %rd1, %rd25;
	st.global.u32 	[%rd26], %r207;
	ld.global.u32 	%r155, [%rd4];
	setp.eq.s32 	%p17, %r155, 0;
	mov.b32 	%r208, 0;
	@%p17 bra 	$L__BB0_24;
	ld.global.u32 	%r208, [%rd5];
$L__BB0_24:
	add.s32 	%r157, %r202, 4;
	mul.wide.u32 	%rd27, %r157, 4;
	add.s64 	%rd28, %rd1, %rd27;
	st.global.u32 	[%rd28], %r208;
	ld.global.u32 	%r158, [%rd4];
	setp.eq.s32 	%p18, %r158, 0;
	mov.b32 	%r209, 0;
	@%p18 bra 	$L__BB0_26;
	ld.global.u32 	%r209, [%rd5+4];
$L__BB0_26:
	add.s32 	%r160, %r202, 5;
	mul.wide.u32 	%rd29, %r160, 4;
	add.s64 	%rd30, %rd1, %rd29;
	st.global.u32 	[%rd30], %r209;
	ld.global.u32 	%r161, [%rd4];
	setp.eq.s32 	%p19, %r161, 0;
	mov.b32 	%r210, 0;
	@%p19 bra 	$L__BB0_28;
	ld.global.u32 	%r210, [%rd5+8];
$L__BB0_28:
	add.s32 	%r163, %r202, 6;
	mul.wide.u32 	%rd31, %r163, 4;
	add.s64 	%rd32, %rd1, %rd31;
	st.global.u32 	[%rd32], %r210;
	ld.global.u32 	%r164, [%rd4];
	setp.eq.s32 	%p20, %r164, 0;
	mov.b32 	%r211, 0;
	@%p20 bra 	$L__BB0_30;
	ld.global.u32 	%r211, [%rd5+12];
$L__BB0_30:
	add.s32 	%r165, %r202, 7;
	mul.wide.u32 	%rd33, %r165, 4;
	add.s64 	%rd34, %rd1, %rd33;
	st.global.u32 	[%rd34], %r211;
	add.s32 	%r203, %r203, 8;
	add.s32 	%r202, %r202, 8;
	add.s32 	%r201, %r201, 8;
	add.s32 	%r200, %r200, 8;
	setp.eq.s32 	%p21, %r203, 0;
	@%p21 bra 	$L__BB0_31;
	bra.uni 	$L__BB0_14;
$L__BB0_31:
	add.s32 	%r228, %r200, -3;
	mov.u32 	%r220, %r25;
$L__BB0_32:
	setp.eq.s32 	%p22, %r23, 0;
	@%p22 bra 	$L__BB0_54;
	add.s32 	%r167, %r23, -1;
	setp.lt.u32 	%p23, %r167, 3;
	@%p23 bra 	$L__BB0_43;
	ld.global.u32 	%r169, [%rd4];
	setp.eq.s32 	%p24, %r169, 0;
	add.s32 	%r170, %r220, %r37;
	mul.wide.s32 	%rd35, %r170, 4;
	add.s64 	%rd6, %rd2, %rd35;
	mov.b32 	%r215, 0;
	@%p24 bra 	$L__BB0_36;
	ld.global.u32 	%r215, [%rd6];
$L__BB0_36:
	add.s32 	%r71, %r228, %r22;
	mul.wide.u32 	%rd36, %r71, 4;
	add.s64 	%rd37, %rd1, %rd36;
	st.global.u32 	[%rd37], %r215;
	ld.global.u32 	%r172, [%rd4];
	setp.eq.s32 	%p25, %r172, 0;
	mov.b32 	%r216, 0;
	@%p25 bra 	$L__BB0_38;
	ld.global.u32 	%r216, [%rd6+4];
$L__BB0_38:
	add.s32 	%r174, %r71, 1;
	mul.wide.u32 	%rd38, %r174, 4;
	add.s64 	%rd39, %rd1, %rd38;
	st.global.u32 	[%rd39], %r216;
	ld.global.u32 	%r175, [%rd4];
	setp.eq.s32 	%p26, %r175, 0;
	mov.b32 	%r217, 0;
	@%p26 bra 	$L__BB0_40;
	ld.global.u32 	%r217, [%rd6+8];
$L__BB0_40:
	add.s32 	%r177, %r71, 2;
	mul.wide.u32 	%rd40, %r177, 4;
	add.s64 	%rd41, %rd1, %rd40;
	st.global.u32 	[%rd41], %r217;
	ld.global.u32 	%r178, [%rd4];
	setp.eq.s32 	%p27, %r178, 0;
	mov.b32 	%r218, 0;
	@%p27 bra 	$L__BB0_42;
	ld.global.u32 	%r218, [%rd6+12];
$L__BB0_42:
	add.s32 	%r179, %r71, 3;
	mul.wide.u32 	%rd42, %r179, 4;
	add.s64 	%rd43, %rd1, %rd42;
	st.global.u32 	[%rd43], %r218;
	add.s32 	%r228, %r228, 4;
	add.s32 	%r220, %r220, 4;
$L__BB0_43:
	setp.eq.s32 	%p28, %r24, 0;
	@%p28 bra 	$L__BB0_54;
	setp.eq.s32 	%p29, %r24, 1;
	@%p29 bra 	$L__BB0_50;
	ld.global.u32 	%r182, [%rd4];
	setp.eq.s32 	%p30, %r182, 0;
	add.s32 	%r183, %r220, %r37;
	mul.wide.s32 	%rd44, %r183, 4;
	add.s64 	%rd7, %rd2, %rd44;
	mov.b32 	%r222, 0;
	@%p30 bra 	$L__BB0_47;
	ld.global.u32 	%r222, [%rd7];
$L__BB0_47:
	add.s32 	%r85, %r228, %r22;
	mul.wide.u32 	%rd45, %r85, 4;
	add.s64 	%rd46, %rd1, %rd45;
	st.global.u32 	[%rd46], %r222;
	ld.global.u32 	%r185, [%rd4];
	setp.eq.s32 	%p31, %r185, 0;
	mov.b32 	%r223, 0;
	@%p31 bra 	$L__BB0_49;
	ld.global.u32 	%r223, [%rd7+4];
$L__BB0_49:
	add.s32 	%r186, %r85, 1;
	mul.wide.u32 	%rd47, %r186, 4;
	add.s64 	%rd48, %rd1, %rd47;
	st.global.u32 	[%rd48], %r223;
	add.s32 	%r228, %r228, 2;
	add.s32 	%r220, %r220, 2;
$L__BB0_50:
	setp.eq.s32 	%p32, %r26, 0;
	@%p32 bra 	$L__BB0_54;
	ld.global.u32 	%r188, [%rd4];
	setp.eq.s32 	%p33, %r188, 0;
	mov.b32 	%r227, 0;
	@%p33 bra 	$L__BB0_53;
	add.s32 	%r189, %r220, %r37;
	mul.wide.s32 	%rd49, %r189, 4;
	add.s64 	%rd50, %rd2, %rd49;
	ld.global.u32 	%r227, [%rd50];
$L__BB0_53:
	add.s32 	%r190, %r228, %r22;
	mul.wide.u32 	%rd51, %r190, 4;
	add.s64 	%rd52, %rd1, %rd51;
	st.global.u32 	[%rd52], %r227;
	add.s32 	%r228, %r228, 1;
$L__BB0_54:
	add.s32 	%r198, %r35, 1;
	setp.ne.s32 	%p34, %r35, %r8;
	@%p34 bra 	$L__BB0_12;
	add.s32 	%r98, %r196, 1;
	setp.ne.s32 	%p35, %r196, %r14;
	mov.u32 	%r196, %r98;
	@%p35 bra 	$L__BB0_11;
$L__BB0_56:
	ld.param.u64 	%rd60, [_Z6gatherPiS_S_PjS_iiiiiii_param_4];
	cvta.to.global.u64 	%rd53, %rd60;
	mul.lo.s32 	%r191, %r21, 3;
	mul.wide.u32 	%rd54, %r191, 4;
	add.s64 	%rd55, %rd53, %rd54;
	st.global.u32 	[%rd55], %r2;
	add.s32 	%r192, %r191, 1;
	mul.wide.u32 	%rd56, %r192, 4;
	add.s64 	%rd57, %rd53, %rd56;
	st.global.u32 	[%rd57], %r3;
	add.s32 	%r193, %r191, 2;
	mul.wide.u32 	%rd58, %r193, 4;
	add.s64 	%rd59, %rd53, %rd58;
	st.global.u32 	[%rd59], %r1;
$L__BB0_57:
	ret;
$L__BB0_58:
	add.s32 	%r20, %r194, 1;
	setp.eq.s32 	%p10, %r194, %r14;
	mov.u32 	%r194, %r20;
	@%p10 bra 	$L__BB0_57;
	bra.uni 	$L__BB0_6;

}
	// .globl	_Z11convolutionPiS_jiS_iii
.visible .entry _Z11convolutionPiS_jiS_iii(
	.param .u64 .ptr .align 1 _Z11convolutionPiS_jiS_iii_param_0,
	.param .u64 .ptr .align 1 _Z11convolutionPiS_jiS_iii_param_1,
	.param .u32 _Z11convolutionPiS_jiS_iii_param_2,
	.param .u32 _Z11convolutionPiS_jiS_iii_param_3,
	.param .u64 .ptr .align 1 _Z11convolutionPiS_jiS_iii_param_4,
	.param .u32 _Z11convolutionPiS_jiS_iii_param_5,
	.param .u32 _Z11convolutionPiS_jiS_iii_param_6,
	.param .u32 _Z11convolutionPiS_jiS_iii_param_7
)
{
	.reg .pred 	%p<6>;
	.reg .b32 	%r<29>;
	.reg .b64 	%rd<13>;

	ld.param.u64 	%rd2, [_Z11convolutionPiS_jiS_iii_param_0];
	ld.param.u64 	%rd3, [_Z11convolutionPiS_jiS_iii_param_1];
	ld.param.u32 	%r6, [_Z11convolutionPiS_jiS_iii_param_2];
	ld.param.u32 	%r7, [_Z11convolutionPiS_jiS_iii_param_3];
	ld.param.u64 	%rd4, [_Z11convolutionPiS_jiS_iii_param_4];
	ld.param.u32 	%r8, [_Z11convolutionPiS_jiS_iii_param_5];
	ld.param.u32 	%r9, [_Z11convolutionPiS_jiS_iii_param_6];
	ld.param.u32 	%r10, [_Z11convolutionPiS_jiS_iii_param_7];
	cvta.to.global.u64 	%rd5, %rd4;
	mov.u32 	%r11, %ntid.y;
	mov.u32 	%r12, %ctaid.y;
	mov.u32 	%r13, %tid.y;
	mad.lo.s32 	%r1, %r11, %r12, %r13;
	mov.u32 	%r14, %ntid.x;
	mov.u32 	%r15, %ctaid.x;
	mov.u32 	%r16, %tid.x;
	mad.lo.s32 	%r17, %r14, %r15, %r16;
	div.s32 	%r18, %r17, %r7;
	mul.lo.s32 	%r19, %r18, %r7;
	sub.s32 	%r2, %r17, %r19;
	mad.lo.s32 	%r20, %r7, %r1, %r2;
	mul.wide.s32 	%rd6, %r20, 4;
	add.s64 	%rd1, %rd5, %rd6;
	mov.b32 	%r21, 0;
	st.global.u32 	[%rd1], %r21;
	mul.lo.s32 	%r4, %r9, %r8;
	mul.lo.s32 	%r22, %r4, %r10;
	setp.ge.u32 	%p1, %r1, %r6;
	setp.lt.s32 	%p2, %r7, 0;
	or.pred  	%p3, %p1, %p2;
	setp.ge.s32 	%p4, %r18, %r22;
	or.pred  	%p5, %p3, %p4;
	@%p5 bra 	$L__BB1_2;
	cvta.to.global.u64 	%rd7, %rd3;
	cvta.to.global.u64 	%rd8, %rd2;
	mad.lo.s32 	%r23, %r4, %r2, %r18;
	mul.wide.s32 	%rd9, %r23, 4;
	add.s64 	%rd10, %rd7, %rd9;
	ld.global.u32 	%r24, [%rd10];
	mad.lo.s32 	%r25, %r22, %r1, %r18;
	mul.wide.s32 	%rd11, %r25, 4;
	add.s64 	%rd12, %rd8, %rd11;
	ld.global.u32 	%r26, [%rd12];
	mul.lo.s32 	%r27, %r26, %r24;
	atom.global.add.u32 	%r28, [%rd1], %r27;
$L__BB1_2:
	ret;

}
	// .globl	_Z7scatterPiS_iS_iiiii
.visible .entry _Z7scatterPiS_iS_iiiii(
	.param .u64 .ptr .align 1 _Z7scatterPiS_iS_iiiii_param_0,
	.param .u64 .ptr .align 1 _Z7scatterPiS_iS_iiiii_param_1,
	.param .u32 _Z7scatterPiS_iS_iiiii_param_2,
	.param .u64 .ptr .align 1 _Z7scatterPiS_iS_iiiii_param_3,
	.param .u32 _Z7scatterPiS_iS_iiiii_param_4,
	.param .u32 _Z7scatterPiS_iS_iiiii_param_5,
	.param .u32 _Z7scatterPiS_iS_iiiii_param_6,
	.param .u32 _Z7scatterPiS_iS_iiiii_param_7,
	.param .u32 _Z7scatterPiS_iS_iiiii_param_8
)
{
	.reg .pred 	%p<4>;
	.reg .b32 	%r<40>;
	.reg .b64 	%rd<13>;

	ld.param.u64 	%rd1, [_Z7scatterPiS_iS_iiiii_param_0];
	ld.param.u64 	%rd2, [_Z7scatterPiS_iS_iiiii_param_1];
	ld.param.u32 	%r8, [_Z7scatterPiS_iS_iiiii_param_2];
	ld.param.u64 	%rd3, [_Z7scatterPiS_iS_iiiii_param_3];
	ld.param.u32 	%r9, [_Z7scatterPiS_iS_iiiii_param_4];
	ld.param.u32 	%r4, [_Z7scatterPiS_iS_iiiii_param_5];
	ld.param.u32 	%r10, [_Z7scatterPiS_iS_iiiii_param_6];
	ld.param.u32 	%r6, [_Z7scatterPiS_iS_iiiii_param_7];
	ld.param.u32 	%r7, [_Z7scatterPiS_iS_iiiii_param_8];
	sub.s32 	%r11, %r9, %r6;
	add.s32 	%r1, %r11, 1;
	mov.u32 	%r12, %ctaid.x;
	mov.u32 	%r13, %ntid.x;
	mov.u32 	%r14, %tid.x;
	mad.lo.s32 	%r2, %r12, %r13, %r14;
	mov.u32 	%r15, %ntid.y;
	mov.u32 	%r16, %ctaid.y;
	mov.u32 	%r17, %tid.y;
	mad.lo.s32 	%r18, %r15, %r16, %r17;
	setp.ge.s32 	%p1, %r2, %r8;
	setp.ge.s32 	%p2, %r18, %r10;
	or.pred  	%p3, %p1, %p2;
	@%p3 bra 	$L__BB2_2;
	cvta.to.global.u64 	%rd4, %rd2;
	cvta.to.global.u64 	%rd5, %rd1;
	cvta.to.global.u64 	%rd6, %rd3;
	mul.lo.s32 	%r19, %r2, 3;
	mul.wide.s32 	%rd7, %r19, 4;
	add.s64 	%rd8, %rd4, %rd7;
	ld.global.u32 	%r20, [%rd8];
	add.s32 	%r21, %r6, -1;
	shr.u32 	%r22, %r21, 31;
	add.s32 	%r23, %r21, %r22;
	shr.s32 	%r24, %r23, 1;
	ld.global.u32 	%r25, [%rd8+4];
	add.s32 	%r26, %r7, -1;
	shr.u32 	%r27, %r26, 31;
	add.s32 	%r28, %r26, %r27;
	shr.s32 	%r29, %r28, 1;
	sub.s32 	%r30, %r25, %r29;
	ld.global.u32 	%r31, [%rd8+8];
	mad.lo.s32 	%r32, %r10, %r2, %r18;
	mul.wide.s32 	%rd9, %r32, 4;
	add.s64 	%rd10, %rd5, %rd9;
	ld.global.u32 	%r33, [%rd10];
	mad.lo.s32 	%r34, %r31, %r10, %r18;
	sub.s32 	%r35, %r4, %r7;
	mad.lo.s32 	%r36, %r1, %r35, %r1;
	sub.s32 	%r37, %r20, %r24;
	mad.lo.s32 	%r38, %r30, %r4, %r37;
	mad.lo.s32 	%r39, %r36, %r34, %r38;
	mul.wide.s32 	%rd11, %r39, 4;
	add.s64 	%rd12, %rd6, %rd11;
	st.global.u32 	[%rd12], %r33;
$L__BB2_2:
	ret;

}


// ===== COMPILED SASS (sm_100) =====

	.target	sm_100

	.elftype	@"ET_EXEC"


//--------------------- .note.nv.tkinfo           --------------------------
	.section	.note.nv.tkinfo,"",@"SHT_NOTE"
	.sectionflags	@"SHF_NOTE_NV_TKINFO"
	.tkinfo
        /*0018*/ 	.word	0x00000002
        /*0030*/ 	.string	""
        /*0030*/ 	.string	"ptxas"
        /*0030*/ 	.string	"Cuda compilation tools, release 13.0, V13.0.88"
        /*0030*/ 	.string	"Build cuda_13.0.r13.0/compiler.36424714_0"
        /*0030*/ 	.string	"-arch sm_100 -m 64 "



//--------------------- .note.nv.cuinfo           --------------------------
	.section	.note.nv.cuinfo,"",@"SHT_NOTE"
	.sectionflags	@"SHF_NOTE_NV_CUINFO"
        /*0018*/ 	.short	0x0002
        /*001a*/ 	.short	0x0064
        /*001c*/ 	.short	0x0082
	.zero		2


//--------------------- .nv.info                  --------------------------
	.section	.nv.info,"",@"SHT_CUDA_INFO"
	.align	4


	//----- nvinfo : EIATTR_REGCOUNT
	.align		4
        /*0000*/ 	.byte	0x04, 0x2f
        /*0002*/ 	.short	(.L_1 - .L_0)
	.align		4
.L_0:
        /*0004*/ 	.word	index@(_Z6gatherPiS_S_PjS_iiiiiii)
        /*0008*/ 	.word	0x00000020


	//----- nvinfo : EIATTR_FRAME_SIZE
	.align		4
.L_1:
        /*000c*/ 	.byte	0x04, 0x11
        /*000e*/ 	.short	(.L_3 - .L_2)
	.align		4
.L_2:
        /*0010*/ 	.word	index@(_Z6gatherPiS_S_PjS_iiiiiii)
        /*0014*/ 	.word	0x00000000


	//----- nvinfo : EIATTR_REGCOUNT
	.align		4
.L_3:
        /*0018*/ 	.byte	0x04, 0x2f
        /*001a*/ 	.short	(.L_5 - .L_4)
	.align		4
.L_4:
        /*001c*/ 	.word	index@(_Z11convolutionPiS_jiS_iii)
        /*0020*/ 	.word	0x0000000e


	//----- nvinfo : EIATTR_FRAME_SIZE
	.align		4
.L_5:
        /*0024*/ 	.byte	0x04, 0x11
        /*0026*/ 	.short	(.L_7 - .L_6)
	.align		4
.L_6:
        /*0028*/ 	.word	index@(_Z11convolutionPiS_jiS_iii)
        /*002c*/ 	.word	0x00000000


	//----- nvinfo : EIATTR_REGCOUNT
	.align		4
.L_7:
        /*0030*/ 	.byte	0x04, 0x2f
        /*0032*/ 	.short	(.L_9 - .L_8)
	.align		4
.L_8:
        /*0034*/ 	.word	index@(_Z7scatterPiS_iS_iiiii)
        /*0038*/ 	.word	0x0000000f


	//----- nvinfo : EIATTR_FRAME_SIZE
	.align		4
.L_9:
        /*003c*/ 	.byte	0x04, 0x11
        /*003e*/ 	.short	(.L_11 - .L_10)
	.align		4
.L_10:
        /*0040*/ 	.word	index@(_Z7scatterPiS_iS_iiiii)
        /*0044*/ 	.word	0x00000000


	//----- nvinfo : EIATTR_MIN_STACK_SIZE
	.align		4
.L_11:
        /*0048*/ 	.byte	0x04, 0x12
        /*004a*/ 	.short	(.L_13 - .L_12)
	.align		4
.L_12:
        /*004c*/ 	.word	index@(_Z7scatterPiS_iS_iiiii)
        /*0050*/ 	.word	0x00000000


	//----- nvinfo : EIATTR_MIN_STACK_SIZE
	.align		4
.L_13:
        /*0054*/ 	.byte	0x04, 0x12
        /*0056*/ 	.short	(.L_15 - .L_14)
	.align		4
.L_14:
        /*0058*/ 	.word	index@(_Z11convolutionPiS_jiS_iii)
        /*005c*/ 	.word	0x00000000


	//----- nvinfo : EIATTR_MIN_STACK_SIZE
	.align		4
.L_15:
        /*0060*/ 	.byte	0x04, 0x12
        /*0062*/ 	.short	(.L_17 - .L_16)
	.align		4
.L_16:
        /*0064*/ 	.word	index@(_Z6gatherPiS_S_PjS_iiiiiii)
        /*0068*/ 	.word	0x00000000
.L_17:


//--------------------- .nv.compat                --------------------------
	.section	.nv.compat,"",@"SHT_CUDA_COMPAT_INFO"
	.align	4
        /*0000*/ 	.byte	0x02, 0x09, 0x00, 0x00, 0x02, 0x02, 0x01, 0x00, 0x02, 0x05, 0x05, 0x00, 0x03, 0x07, 0x01, 0x01
        /*0010*/ 	.byte	0x02, 0x03, 0x00, 0x00, 0x02, 0x06, 0x01, 0x00, 0x04, 0x0b, 0x08, 0x00, 0x09, 0x00, 0x00, 0x00
        /*0020*/ 	.byte	0x00, 0x00, 0x00, 0x00


//--------------------- .nv.info._Z7scatterPiS_iS_iiiii --------------------------
	.section	.nv.info._Z7scatterPiS_iS_iiiii,"",@"SHT_CUDA_INFO"
	.sectionflags	@""
	.align	4


	//----- nvinfo : EIATTR_CUDA_API_VERSION
	.align		4
        /*0000*/ 	.byte	0x04, 0x37
        /*0002*/ 	.short	(.L_19 - .L_18)
.L_18:
        /*0004*/ 	.word	0x00000082


	//----- nvinfo : EIATTR_KPARAM_INFO
	.align		4
.L_19:
        /*0008*/ 	.byte	0x04, 0x17
        /*000a*/ 	.short	(.L_21 - .L_20)
.L_20:
        /*000c*/ 	.word	0x00000000
        /*0010*/ 	.short	0x0008
        /*0012*/ 	.short	0x0030
        /*0014*/ 	.byte	0x00, 0xf0, 0x11, 0x00


	//----- nvinfo : EIATTR_KPARAM_INFO
	.align		4
.L_21:
        /*0018*/ 	.byte	0x04, 0x17
        /*001a*/ 	.short	(.L_23 - .L_22)
.L_22:
        /*001c*/ 	.word	0x00000000
        /*0020*/ 	.short	0x0007
        /*0022*/ 	.short	0x002c
        /*0024*/ 	.byte	0x00, 0xf0, 0x11, 0x00


	//----- nvinfo : EIATTR_KPARAM_INFO
	.align		4
.L_23:
        /*0028*/ 	.byte	0x04, 0x17
        /*002a*/ 	.short	(.L_25 - .L_24)
.L_24:
        /*002c*/ 	.word	0x00000000
        /*0030*/ 	.short	0x0006
        /*0032*/ 	.short	0x0028
        /*0034*/ 	.byte	0x00, 0xf0, 0x11, 0x00


	//----- nvinfo : EIATTR_KPARAM_INFO
	.align		4
.L_25:
        /*0038*/ 	.byte	0x04, 0x17
        /*003a*/ 	.short	(.L_27 - .L_26)
.L_26:
        /*003c*/ 	.word	0x00000000
        /*0040*/ 	.short	0x0005
        /*0042*/ 	.short	0x0024
        /*0044*/ 	.byte	0x00, 0xf0, 0x11, 0x00


	//----- nvinfo : EIATTR_KPARAM_INFO
	.align		4
.L_27:
        /*0048*/ 	.byte	0x04, 0x17
        /*004a*/ 	.short	(.L_29 - .L_28)
.L_28:
        /*004c*/ 	.word	0x00000000
        /*0050*/ 	.short	0x0004
        /*0052*/ 	.short	0x0020
        /*0054*/ 	.byte	0x00, 0xf0, 0x11, 0x00


	//----- nvinfo : EIATTR_KPARAM_INFO
	.align		4
.L_29:
        /*0058*/ 	.byte	0x04, 0x17
        /*005a*/ 	.short	(.L_31 - .L_30)
.L_30:
        /*005c*/ 	.word	0x00000000
        /*0060*/ 	.short	0x0003
        /*0062*/ 	.short	0x0018
        /*0064*/ 	.byte	0x00, 0xf5, 0x21, 0x00


	//----- nvinfo : EIATTR_KPARAM_INFO
	.align		4
.L_31:
        /*0068*/ 	.byte	0x04, 0x17
        /*006a*/ 	.short	(.L_33 - .L_32)
.L_32:
        /*006c*/ 	.word	0x00000000
        /*0070*/ 	.short	0x0002
        /*0072*/ 	.short	0x0010
        /*0074*/ 	.byte	0x00, 0xf0, 0x11, 0x00


	//----- nvinfo : EIATTR_KPARAM_INFO
	.align		4
.L_33:
        /*0078*/ 	.byte	0x04, 0x17
        /*007a*/ 	.short	(.L_35 - .L_34)
.L_34:
        /*007c*/ 	.word	0x00000000
        /*0080*/ 	.short	0x0001
        /*0082*/ 	.short	0x0008
        /*0084*/ 	.byte	0x00, 0xf5, 0x21, 0x00


	//----- nvinfo : EIATTR_KPARAM_INFO
	.align		4
.L_35:
        /*0088*/ 	.byte	0x04, 0x17
        /*008a*/ 	.short	(.L_37 - .L_36)
.L_36:
        /*008c*/ 	.word	0x00000000
        /*0090*/ 	.short	0x0000
        /*0092*/ 	.short	0x0000
        /*0094*/ 	.byte	0x00, 0xf5, 0x21, 0x00


	//----- nvinfo : EIATTR_SPARSE_MMA_MASK
	.align		4
.L_37:
        /*0098*/ 	.byte	0x03, 0x50
        /*009a*/ 	.short	0x0000


	//----- nvinfo : EIATTR_MAXREG_COUNT
	.align		4
        /*009c*/ 	.byte	0x03, 0x1b
        /*009e*/ 	.short	0x00ff


	//----- nvinfo : EIATTR_MERCURY_ISA_VERSION
	.align		4
        /*00a0*/ 	.byte	0x03, 0x5f
        /*00a2*/ 	.short	0x0101


	//----- nvinfo : EIATTR_VRC_CTA_INIT_COUNT
	.align		4
        /*00a4*/ 	.byte	0x02, 0x4a
	.zero		1
	.zero		1


	//----- nvinfo : EIATTR_EXIT_INSTR_OFFSETS
	.align		4
        /*00a8*/ 	.byte	0x04, 0x1c
        /*00aa*/ 	.short	(.L_39 - .L_38)


	//   ....[0]....
.L_38:
        /*00ac*/ 	.word	0x000000d0


	//   ....[1]....
        /*00b0*/ 	.word	0x000002d0


	//----- nvinfo : EIATTR_CBANK_PARAM_SIZE
	.align		4
.L_39:
        /*00b4*/ 	.byte	0x03, 0x19
        /*00b6*/ 	.short	0x0034


	//----- nvinfo : EIATTR_PARAM_CBANK
	.align		4
        /*00b8*/ 	.byte	0x04, 0x0a
        /*00ba*/ 	.short	(.L_41 - .L_40)
	.align		4
.L_40:
        /*00bc*/ 	.word	index@(.nv.constant0._Z7scatterPiS_iS_iiiii)
        /*00c0*/ 	.short	0x0380
        /*00c2*/ 	.short	0x0034


	//----- nvinfo : EIATTR_SW_WAR
	.align		4
.L_41:
        /*00c4*/ 	.byte	0x04, 0x36
        /*00c6*/ 	.short	(.L_43 - .L_42)
.L_42:
        /*00c8*/ 	.word	0x00000008
.L_43:


//--------------------- .nv.info._Z11convolutionPiS_jiS_iii --------------------------
	.section	.nv.info._Z11convolutionPiS_jiS_iii,"",@"SHT_CUDA_INFO"
	.sectionflags	@""
	.align	4


	//----- nvinfo : EIATTR_CUDA_API_VERSION
	.align		4
        /*0000*/ 	.byte	0x04, 0x37
        /*0002*/ 	.short	(.L_45 - .L_44)
.L_44:
        /*0004*/ 	.word	0x00000082


	//----- nvinfo : EIATTR_KPARAM_INFO
	.align		4
.L_45:
        /*0008*/ 	.byte	0x04, 0x17
        /*000a*/ 	.short	(.L_47 - .L_46)
.L_46:
        /*000c*/ 	.word	0x00000000
        /*0010*/ 	.short	0x0007
        /*0012*/ 	.short	0x0028
        /*0014*/ 	.byte	0x00, 0xf0, 0x11, 0x00


	//----- nvinfo : EIATTR_KPARAM_INFO
	.align		4
.L_47:
        /*0018*/ 	.byte	0x04, 0x17
        /*001a*/ 	.short	(.L_49 - .L_48)
.L_48:
        /*001c*/ 	.word	0x00000000
        /*0020*/ 	.short	0x0006
        /*0022*/ 	.short	0x0024
        /*0024*/ 	.byte	0x00, 0xf0, 0x11, 0x00


	//----- nvinfo : EIATTR_KPARAM_INFO
	.align		4
.L_49:
        /*0028*/ 	.byte	0x04, 0x17
        /*002a*/ 	.short	(.L_51 - .L_50)
.L_50:
        /*002c*/ 	.word	0x00000000
        /*0030*/ 	.short	0x0005
        /*0032*/ 	.short	0x0020
        /*0034*/ 	.byte	0x00, 0xf0, 0x11, 0x00


	//----- nvinfo : EIATTR_KPARAM_INFO
	.align		4
.L_51:
        /*0038*/ 	.byte	0x04, 0x17
        /*003a*/ 	.short	(.L_53 - .L_52)
.L_52:
        /*003c*/ 	.word	0x00000000
        /*0040*/ 	.short	0x0004
        /*0042*/ 	.short	0x0018
        /*0044*/ 	.byte	0x00, 0xf5, 0x21, 0x00


	//----- nvinfo : EIATTR_KPARAM_INFO
	.align		4
.L_53:
        /*0048*/ 	.byte	0x04, 0x17
        /*004a*/ 	.short	(.L_55 - .L_54)
.L_54:
        /*004c*/ 	.word	0x00000000
        /*0050*/ 	.short	0x0003
        /*0052*/ 	.short	0x0014
        /*0054*/ 	.byte	0x00, 0xf0, 0x11, 0x00


	//----- nvinfo : EIATTR_KPARAM_INFO
	.align		4
.L_55:
        /*0058*/ 	.byte	0x04, 0x17
        /*005a*/ 	.short	(.L_57 - .L_56)
.L_56:
        /*005c*/ 	.word	0x00000000
        /*0060*/ 	.short	0x0002
        /*0062*/ 	.short	0x0010
        /*0064*/ 	.byte	0x00, 0xf0, 0x11, 0x00


	//----- nvinfo : EIATTR_KPARAM_INFO
	.align		4
.L_57:
        /*0068*/ 	.byte	0x04, 0x17
        /*006a*/ 	.short	(.L_59 - .L_58)
.L_58:
        /*006c*/ 	.word	0x00000000
        /*0070*/ 	.short	0x0001
        /*0072*/ 	.short	0x0008
        /*0074*/ 	.byte	0x00, 0xf5, 0x21, 0x00


	//----- nvinfo : EIATTR_KPARAM_INFO
	.align		4
.L_59:
        /*0078*/ 	.byte	0x04, 0x17
        /*007a*/ 	.short	(.L_61 - .L_60)
.L_60:
        /*007c*/ 	.word	0x00000000
        /*0080*/ 	.short	0x0000
        /*0082*/ 	.short	0x0000
        /*0084*/ 	.byte	0x00, 0xf5, 0x21, 0x00


	//----- nvinfo : EIATTR_SPARSE_MMA_MASK
	.align		4
.L_61:
        /*0088*/ 	.byte	0x03, 0x50
        /*008a*/ 	.short	0x0000


	//----- nvinfo : EIATTR_MAXREG_COUNT
	.align		4
        /*008c*/ 	.byte	0x03, 0x1b
        /*008e*/ 	.short	0x00ff


	//----- nvinfo : EIATTR_MERCURY_ISA_VERSION
	.align		4
        /*0090*/ 	.byte	0x03, 0x5f
        /*0092*/ 	.short	0x0101


	//----- nvinfo : EIATTR_VRC_CTA_INIT_COUNT
	.align		4
        /*0094*/ 	.byte	0x02, 0x4a
	.zero		1
	.zero		1


	//----- nvinfo : EIATTR_EXIT_INSTR_OFFSETS
	.align		4
        /*0098*/ 	.byte	0x04, 0x1c
        /*009a*/ 	.short	(.L_63 - .L_62)


	//   ....[0]....
.L_62:
        /*009c*/ 	.word	0x00000310


	//   ....[1]....
        /*00a0*/ 	.word	0x000003c0


	//----- nvinfo : EIATTR_CBANK_PARAM_SIZE
	.align		4
.L_63:
        /*00a4*/ 	.byte	0x03, 0x19
        /*00a6*/ 	.short	0x002c


	//----- nvinfo : EIATTR_PARAM_CBANK
	.align		4
        /*00a8*/ 	.byte	0x04, 0x0a
        /*00aa*/ 	.short	(.L_65 - .L_64)
	.align		4
.L_64:
        /*00ac*/ 	.word	index@(.nv.constant0._Z11convolutionPiS_jiS_iii)
        /*00b0*/ 	.short	0x0380
        /*00b2*/ 	.short	0x002c


	//----- nvinfo : EIATTR_SW_WAR
	.align		4
.L_65:
        /*00b4*/ 	.byte	0x04, 0x36
        /*00b6*/ 	.short	(.L_67 - .L_66)
.L_66:
        /*00b8*/ 	.word	0x00000008
.L_67:


//--------------------- .nv.info._Z6gatherPiS_S_PjS_iiiiiii --------------------------
	.section	.nv.info._Z6gatherPiS_S_PjS_iiiiiii,"",@"SHT_CUDA_INFO"
	.sectionflags	@""
	.align	4


	//----- nvinfo : EIATTR_CUDA_API_VERSION
	.align		4
        /*0000*/ 	.byte	0x04, 0x37
        /*0002*/ 	.short	(.L_69 - .L_68)
.L_68:
        /*0004*/ 	.word	0x00000082


	//----- nvinfo : EIATTR_KPARAM_INFO
	.align		4
.L_69:
        /*0008*/ 	.byte	0x04, 0x17
        /*000a*/ 	.short	(.L_71 - .L_70)
.L_70:
        /*000c*/ 	.word	0x00000000
        /*0010*/ 	.short	0x000b
        /*0012*/ 	.short	0x0040
        /*0014*/ 	.byte	0x00, 0xf0, 0x11, 0x00


	//----- nvinfo : EIATTR_KPARAM_INFO
	.align		4
.L_71:
        /*0018*/ 	.byte	0x04, 0x17
        /*001a*/ 	.short	(.L_73 - .L_72)
.L_72:
        /*001c*/ 	.word	0x00000000
        /*0020*/ 	.short	0x000a
        /*0022*/ 	.short	0x003c
        /*0024*/ 	.byte	0x00, 0xf0, 0x11, 0x00


	//----- nvinfo : EIATTR_KPARAM_INFO
	.align		4
.L_73:
        /*0028*/ 	.byte	0x04, 0x17
        /*002a*/ 	.short	(.L_75 - .L_74)
.L_74:
        /*002c*/ 	.word	0x00000000
        /*0030*/ 	.short	0x0009
        /*0032*/ 	.short	0x0038
        /*0034*/ 	.byte	0x00, 0xf0, 0x11, 0x00


	//----- nvinfo : EIATTR_KPARAM_INFO
	.align		4
.L_75:
        /*0038*/ 	.byte	0x04, 0x17
        /*003a*/ 	.short	(.L_77 - .L_76)
.L_76:
        /*003c*/ 	.word	0x00000000
        /*0040*/ 	.short	0x0008
        /*0042*/ 	.short	0x0034
        /*0044*/ 	.byte	0x00, 0xf0, 0x11, 0x00


	//----- nvinfo : EIATTR_KPARAM_INFO
	.align		4
.L_77:
        /*0048*/ 	.byte	0x04, 0x17
        /*004a*/ 	.short	(.L_79 - .L_78)
.L_78:
        /*004c*/ 	.word	0x00000000
        /*0050*/ 	.short	0x0007
        /*0052*/ 	.short	0x0030
        /*0054*/ 	.byte	0x00, 0xf0, 0x11, 0x00


	//----- nvinfo : EIATTR_KPARAM_INFO
	.align		4
.L_79:
        /*0058*/ 	.byte	0x04, 0x17
        /*005a*/ 	.short	(.L_81 - .L_80)
.L_80:
        /*005c*/ 	.word	0x00000000
        /*0060*/ 	.short	0x0006
        /*0062*/ 	.short	0x002c
        /*0064*/ 	.byte	0x00, 0xf0, 0x11, 0x00


	//----- nvinfo : EIATTR_KPARAM_INFO
	.align		4
.L_81:
        /*0068*/ 	.byte	0x04, 0x17
        /*006a*/ 	.short	(.L_83 - .L_82)
.L_82:
        /*006c*/ 	.word	0x00000000
        /*0070*/ 	.short	0x0005
        /*0072*/ 	.short	0x0028
        /*0074*/ 	.byte	0x00, 0xf0, 0x11, 0x00


	//----- nvinfo : EIATTR_KPARAM_INFO
	.align		4
.L_83:
        /*0078*/ 	.byte	0x04, 0x17
        /*007a*/ 	.short	(.L_85 - .L_84)
.L_84:
        /*007c*/ 	.word	0x00000000
        /*0080*/ 	.short	0x0004
        /*0082*/ 	.short	0x0020
        /*0084*/ 	.byte	0x00, 0xf5, 0x21, 0x00


	//----- nvinfo : EIATTR_KPARAM_INFO
	.align		4
.L_85:
        /*0088*/ 	.byte	0x04, 0x17
        /*008a*/ 	.short	(.L_87 - .L_86)
.L_86:
        /*008c*/ 	.word	0x00000000
        /*0090*/ 	.short	0x0003
        /*0092*/ 	.short	0x0018
        /*0094*/ 	.byte	0x00, 0xf5, 0x21, 0x00


	//----- nvinfo : EIATTR_KPARAM_INFO
	.align		4
.L_87:
        /*0098*/ 	.byte	0x04, 0x17
        /*009a*/ 	.short	(.L_89 - .L_88)
.L_88:
        /*009c*/ 	.word	0x00000000
        /*00a0*/ 	.short	0x0002
        /*00a2*/ 	.short	0x0010
        /*00a4*/ 	.byte	0x00, 0xf5, 0x21, 0x00


	//----- nvinfo : EIATTR_KPARAM_INFO
	.align		4
.L_89:
        /*00a8*/ 	.byte	0x04, 0x17
        /*00aa*/ 	.short	(.L_91 - .L_90)
.L_90:
        /*00ac*/ 	.word	0x00000000
        /*00b0*/ 	.short	0x0001
        /*00b2*/ 	.short	0x0008
        /*00b4*/ 	.byte	0x00, 0xf5, 0x21, 0x00


	//----- nvinfo : EIATTR_KPARAM_INFO
	.align		4
.L_91:
        /*00b8*/ 	.byte	0x04, 0x17
        /*00ba*/ 	.short	(.L_93 - .L_92)
.L_92:
        /*00bc*/ 	.word	0x00000000
        /*00c0*/ 	.short	0x0000
        /*00c2*/ 	.short	0x0000
        /*00c4*/ 	.byte	0x00, 0xf5, 0x21, 0x00


	//----- nvinfo : EIATTR_SPARSE_MMA_MASK
	.align		4
.L_93:
        /*00c8*/ 	.byte	0x03, 0x50
        /*00ca*/ 	.short	0x0000


	//----- nvinfo : EIATTR_MAXREG_COUNT
	.align		4
        /*00cc*/ 	.byte	0x03, 0x1b
        /*00ce*/ 	.short	0x00ff


	//----- nvinfo : EIATTR_MERCURY_ISA_VERSION
	.align		4
        /*00d0*/ 	.byte	0x03, 0x5f
        /*00d2*/ 	.short	0x0101


	//----- nvinfo : EIATTR_VRC_CTA_INIT_COUNT
	.align		4
        /*00d4*/ 	.byte	0x02, 0x4a
	.zero		1
	.zero		1


	//----- nvinfo : EIATTR_EXIT_INSTR_OFFSETS
	.align		4
        /*00d8*/ 	.byte	0x04, 0x1c
        /*00da*/ 	.short	(.L_95 - .L_94)


	//   ....[0]....
.L_94:
        /*00dc*/ 	.word	0x00000200


	//   ....[1]....
        /*00e0*/ 	.word	0x000004f0


	//   ....[2]....
        /*00e4*/ 	.word	0x000006c0


	//   ....[3]....
        /*00e8*/ 	.word	0x00000750


	//   ....[4]....
        /*00ec*/ 	.word	0x000007c0


	//   ....[5]....
        /*00f0*/ 	.word	0x00000980


	//   ....[6]....
        /*00f4*/ 	.word	0x00001a40


	//----- nvinfo : EIATTR_CRS_STACK_SIZE
	.align		4
.L_95:
        /*00f8*/ 	.byte	0x04, 0x1e
        /*00fa*/ 	.short	(.L_97 - .L_96)
.L_96:
        /*00fc*/ 	.word	0x00000000


	//----- nvinfo : EIATTR_CBANK_PARAM_SIZE
	.align		4
.L_97:
        /*0100*/ 	.byte	0x03, 0x19
        /*0102*/ 	.short	0x0044


	//----- nvinfo : EIATTR_PARAM_CBANK
	.align		4
        /*0104*/ 	.byte	0x04, 0x0a
        /*0106*/ 	.short	(.L_99 - .L_98)
	.align		4
.L_98:
        /*0108*/ 	.word	index@(.nv.constant0._Z6gatherPiS_S_PjS_iiiiiii)
        /*010c*/ 	.short	0x0380
        /*010e*/ 	.short	0x0044


	//----- nvinfo : EIATTR_SW_WAR
	.align		4
.L_99:
        /*0110*/ 	.byte	0x04, 0x36
        /*0112*/ 	.short	(.L_101 - .L_100)
.L_100:
        /*0114*/ 	.word	0x00000008
.L_101:


//--------------------- .nv.callgraph             --------------------------
	.section	.nv.callgraph,"",@"SHT_CUDA_CALLGRAPH"
	.align	4
	.sectionentsize	8
	.align		4
        /*0000*/ 	.word	0x00000000
	.align		4
        /*0004*/ 	.word	0xffffffff
	.align		4
        /*0008*/ 	.word	0x00000000
	.align		4
        /*000c*/ 	.word	0xfffffffe
	.align		4
        /*0010*/ 	.word	0x00000000
	.align		4
        /*0014*/ 	.word	0xfffffffd
	.align		4
        /*0018*/ 	.word	0x00000000
	.align		4
        /*001c*/ 	.word	0xfffffffc


//--------------------- .text._Z7scatterPiS_iS_iiiii --------------------------
	.section	.text._Z7scatterPiS_iS_iiiii,"ax",@progbits
	.align	128
        .global         _Z7scatterPiS_iS_iiiii
        .type           _Z7scatterPiS_iS_iiiii,@function
        .size           _Z7scatterPiS_iS_iiiii,(.L_x_16 - _Z7scatterPiS_iS_iiiii)
        .other          _Z7scatterPiS_iS_iiiii,@"STO_CUDA_ENTRY STV_DEFAULT"
_Z7scatterPiS_iS_iiiii:
.text._Z7scatterPiS_iS_iiiii:
[----:B------:R-:W-:Y:S01]  /*0000*/  LDC R1, c[0x0][0x37c] ;  /* 0x0000df00ff017b82 */ /* 0x000fe20000000800 */
[----:B------:R-:W0:Y:S07]  /*0010*/  S2R R9, SR_CTAID.Y ;  /* 0x0000000000097919 */ /* 0x000e2e0000002600 */
[----:B------:R-:W1:Y:S01]  /*0020*/  S2UR UR4, SR_CTAID.X ;  /* 0x00000000000479c3 */ /* 0x000e620000002500 */
[----:B------:R-:W2:Y:S01]  /*0030*/  LDCU.64 UR12, c[0x0][0x3a8] ;  /* 0x00007500ff0c77ac */ /* 0x000ea20008000a00 */
[----:B------:R-:W0:Y:S01]  /*0040*/  S2R R2, SR_TID.Y ;  /* 0x0000000000027919 */ /* 0x000e220000002200 */
[----:B------:R-:W3:Y:S01]  /*0050*/  LDCU UR6, c[0x0][0x390] ;  /* 0x00007200ff0677ac */ /* 0x000ee20008000800 */
[----:B------:R-:W1:Y:S04]  /*0060*/  S2R R3, SR_TID.X ;  /* 0x0000000000037919 */ /* 0x000e680000002100 */
[----:B------:R-:W1:Y:S01]  /*0070*/  LDC R0, c[0x0][0x360] ;  /* 0x0000d800ff007b82 */ /* 0x000e620000000800 */
[----:B------:R-:W0:Y:S02]  /*0080*/  LDCU UR5, c[0x0][0x364] ;  /* 0x00006c80ff0577ac */ /* 0x000e240008000800 */
[----:B0-----:R-:W-:-:S02]  /*0090*/  IMAD R9, R9, UR5, R2 ;  /* 0x0000000509097c24 */ /* 0x001fc4000f8e0202 */
[----:B-1----:R-:W-:-:S03]  /*00a0*/  IMAD R0, R0, UR4, R3 ;  /* 0x0000000400007c24 */ /* 0x002fc6000f8e0203 */
[----:B--2---:R-:W-:-:S04]  /*00b0*/  ISETP.GE.AND P0, PT, R9, UR12, PT ;  /* 0x0000000c09007c0c */ /* 0x004fc8000bf06270 */
[----:B---3--:R-:W-:-:S13]  /*00c0*/  ISETP.GE.OR P0, PT, R0, UR6, P0 ;  /* 0x0000000600007c0c */ /* 0x008fda0008706670 */
[----:B------:R-:W-:Y:S05]  /*00d0*/  @P0 EXIT ;  /* 0x000000000000094d */ /* 0x000fea0003800000 */
[----:B------:R-:W0:Y:S01]  /*00e0*/  LDC.64 R2, c[0x0][0x388] ;  /* 0x0000e200ff027b82 */ /* 0x000e220000000a00 */
[----:B------:R-:W1:Y:S01]  /*00f0*/  LDCU.64 UR10, c[0x0][0x358] ;  /* 0x00006b00ff0a77ac */ /* 0x000e620008000a00 */
[----:B------:R-:W-:Y:S01]  /*0100*/  LEA R7, R0, R0, 0x1 ;  /* 0x0000000000077211 */ /* 0x000fe200078e08ff */
[----:B------:R-:W2:Y:S05]  /*0110*/  LDCU UR8, c[0x0][0x3b0] ;  /* 0x00007600ff0877ac */ /* 0x000eaa0008000800 */
[----:B------:R-:W3:Y:S01]  /*0120*/  LDC.64 R4, c[0x0][0x380] ;  /* 0x0000e000ff047b82 */ /* 0x000ee20000000a00 */
[----:B------:R-:W4:Y:S01]  /*0130*/  LDCU UR7, c[0x0][0x3a0] ;  /* 0x00007400ff0777ac */ /* 0x000f220008000800 */
[----:B------:R-:W5:Y:S01]  /*0140*/  LDCU UR9, c[0x0][0x3a4] ;  /* 0x00007480ff0977ac */ /* 0x000f620008000800 */
[----:B0-----:R-:W-:-:S05]  /*0150*/  IMAD.WIDE R2, R7, 0x4, R2 ;  /* 0x0000000407027825 */ /* 0x001fca00078e0202 */
[----:B-1----:R-:W5:Y:S04]  /*0160*/  LDG.E R8, desc[UR10][R2.64] ;  /* 0x0000000a02087981 */ /* 0x002f68000c1e1900 */
[----:B------:R-:W5:Y:S01]  /*0170*/  LDG.E R10, desc[UR10][R2.64+0x4] ;  /* 0x0000040a020a7981 */ /* 0x000f62000c1e1900 */
[----:B------:R-:W-:-:S03]  /*0180*/  IMAD R7, R0, UR12, R9 ;  /* 0x0000000c00077c24 */ /* 0x000fc6000f8e0209 */
[----:B------:R0:W5:Y:S01]  /*0190*/  LDG.E R12, desc[UR10][R2.64+0x8] ;  /* 0x0000080a020c7981 */ /* 0x000162000c1e1900 */
[----:B---3--:R-:W-:Y:S01]  /*01a0*/  IMAD.WIDE R4, R7, 0x4, R4 ;  /* 0x0000000407047825 */ /* 0x008fe200078e0204 */
[----:B------:R-:W-:Y:S01]  /*01b0*/  UIADD3 UR4, UPT, UPT, UR13, -0x1, URZ ;  /* 0xffffffff0d047890 */ /* 0x000fe2000fffe0ff */
[----:B------:R-:W1:Y:S04]  /*01c0*/  LDC.64 R6, c[0x0][0x398] ;  /* 0x0000e600ff067b82 */ /* 0x000e680000000a00 */
[----:B------:R-:W3:Y:S01]  /*01d0*/  LDG.E R5, desc[UR10][R4.64] ;  /* 0x0000000a04057981 */ /* 0x000ee2000c1e1900 */
[----:B--2---:R-:W-:Y:S02]  /*01e0*/  UIADD3 UR5, UPT, UPT, UR8, -0x1, URZ ;  /* 0xffffffff08057890 */ /* 0x004fe4000fffe0ff */
[----:B------:R-:W-:-:S02]  /*01f0*/  ULEA.HI UR4, UR4, UR4, URZ, 0x1 ;  /* 0x0000000404047291 */ /* 0x000fc4000f8f08ff */
[----:B------:R-:W-:Y:S02]  /*0200*/  ULEA.HI UR6, UR5, UR5, URZ, 0x1 ;  /* 0x0000000505067291 */ /* 0x000fe4000f8f08ff */
[----:B------:R-:W-:Y:S02]  /*0210*/  USHF.R.S32.HI UR5, URZ, 0x1, UR4 ;  /* 0x00000001ff057899 */ /* 0x000fe40008011404 */
[----:B------:R-:W-:Y:S02]  /*0220*/  USHF.R.S32.HI UR6, URZ, 0x1, UR6 ;  /* 0x00000001ff067899 */ /* 0x000fe40008011406 */
[----:B----4-:R-:W-:Y:S02]  /*0230*/  UIADD3 UR4, UPT, UPT, UR7, 0x1, -UR13 ;  /* 0x0000000107047890 */ /* 0x010fe4000fffe80d */
[----:B-----5:R-:W-:-:S04]  /*0240*/  UIADD3 UR7, UPT, UPT, -UR8, UR9, URZ ;  /* 0x0000000908077290 */ /* 0x020fc8000fffe1ff */
[----:B------:R-:W-:Y:S01]  /*0250*/  UIMAD UR7, UR4, UR7, UR4 ;  /* 0x00000007040772a4 */ /* 0x000fe2000f8e0204 */
[----:B0-----:R-:W-:Y:S02]  /*0260*/  IADD3 R3, PT, PT, R8, -UR5, RZ ;  /* 0x8000000508037c10 */ /* 0x001fe4000fffe0ff */
[----:B------:R-:W-:Y:S01]  /*0270*/  IADD3 R10, PT, PT, R10, -UR6, RZ ;  /* 0x800000060a0a7c10 */ /* 0x000fe2000fffe0ff */
[----:B------:R-:W-:-:S04]  /*0280*/  IMAD R12, R12, UR12, R9 ;  /* 0x0000000c0c0c7c24 */ /* 0x000fc8000f8e0209 */
[----:B------:R-:W-:-:S04]  /*0290*/  IMAD R3, R10, UR9, R3 ;  /* 0x000000090a037c24 */ /* 0x000fc8000f8e0203 */
[----:B------:R-:W-:-:S04]  /*02a0*/  IMAD R3, R12, UR7, R3 ;  /* 0x000000070c037c24 */ /* 0x000fc8000f8e0203 */
[----:B-1----:R-:W-:-:S05]  /*02b0*/  IMAD.WIDE R2, R3, 0x4, R6 ;  /* 0x0000000403027825 */ /* 0x002fca00078e0206 */
[----:B---3--:R-:W-:Y:S01]  /*02c0*/  STG.E desc[UR10][R2.64], R5 ;  /* 0x0000000502007986 */ /* 0x008fe2000c10190a */
[----:B------:R-:W-:Y:S05]  /*02d0*/  EXIT ;  /* 0x000000000000794d */ /* 0x000fea0003800000 */
.L_x_0:
[----:B------:R-:W-:-:S00]  /*02e0*/  BRA `(.L_x_0) ;  /* 0xfffffffc00fc7947 */ /* 0x000fc0000383ffff */
[----:B------:R-:W-:-:S00]  /*02f0*/  NOP ;  /* 0x0000000000007918 */ /* 0x000fc00000000000 */
        /* <DEDUP_REMOVED lines=8> */
.L_x_16:


//--------------------- .text._Z11convolutionPiS_jiS_iii --------------------------
	.section	.text._Z11convolutionPiS_jiS_iii,"ax",@progbits
	.align	128
        .global         _Z11convolutionPiS_jiS_iii
        .type           _Z11convolutionPiS_jiS_iii,@function
        .size           _Z11convolutionPiS_jiS_iii,(.L_x_17 - _Z11convolutionPiS_jiS_iii)
        .other          _Z11convolutionPiS_jiS_iii,@"STO_CUDA_ENTRY STV_DEFAULT"
_Z11convolutionPiS_jiS_iii:
.text._Z11convolutionPiS_jiS_iii:
[----:B------:R-:W-:Y:S08]  /*0000*/  LDC R1, c[0x0][0x37c] ;  /* 0x0000df00ff017b82 */ /* 0x000ff00000000800 */
[----:B------:R-:W0:Y:S01]  /*0010*/  LDC R9, c[0x0][0x394] ;  /* 0x0000e500ff097b82 */ /* 0x000e220000000800 */
[----:B------:R-:W1:Y:S01]  /*0020*/  S2R R4, SR_CTAID.X ;  /* 0x0000000000047919 */ /* 0x000e620000002500 */
[----:B------:R-:W2:Y:S01]  /*0030*/  LDCU UR7, c[0x0][0x364] ;  /* 0x00006c80ff0777ac */ /* 0x000ea20008000800 */
[----:B------:R-:W1:Y:S01]  /*0040*/  S2R R5, SR_TID.X ;  /* 0x0000000000057919 */ /* 0x000e620000002100 */
[----:B------:R-:W1:Y:S01]  /*0050*/  LDCU UR4, c[0x0][0x360] ;  /* 0x00006c00ff0477ac */ /* 0x000e620008000800 */
[----:B------:R-:W3:Y:S01]  /*0060*/  LDCU UR6, c[0x0][0x3a8] ;  /* 0x00007500ff0677ac */ /* 0x000ee20008000800 */
[----:B------:R-:W4:Y:S01]  /*0070*/  LDCU UR10, c[0x0][0x390] ;  /* 0x00007200ff0a77ac */ /* 0x000f220008000800 */
[----:B------:R-:W5:Y:S01]  /*0080*/  LDCU.64 UR8, c[0x0][0x358] ;  /* 0x00006b00ff0877ac */ /* 0x000f620008000a00 */
[----:B0-----:R-:W-:-:S04]  /*0090*/  IABS R7, R9 ;  /* 0x0000000900077213 */ /* 0x001fc80000000000 */
[----:B------:R-:W0:Y:S01]  /*00a0*/  I2F.RP R0, R7 ;  /* 0x0000000700007306 */ /* 0x000e220000209400 */
[----:B-1----:R-:W-:Y:S01]  /*00b0*/  IMAD R4, R4, UR4, R5 ;  /* 0x0000000404047c24 */ /* 0x002fe2000f8e0205 */
[----:B------:R-:W1:Y:S06]  /*00c0*/  LDCU.64 UR4, c[0x0][0x3a0] ;  /* 0x00007400ff0477ac */ /* 0x000e6c0008000a00 */
[----:B0-----:R-:W0:Y:S01]  /*00d0*/  MUFU.RCP R0, R0 ;  /* 0x0000000000007308 */ /* 0x001e220000001000 */
[----:B-1----:R-:W-:Y:S01]  /*00e0*/  UIMAD UR4, UR5, UR4, URZ ;  /* 0x00000004050472a4 */ /* 0x002fe2000f8e02ff */
[----:B0-----:R-:W-:-:S03]  /*00f0*/  IADD3 R2, PT, PT, R0, 0xffffffe, RZ ;  /* 0x0ffffffe00027810 */ /* 0x001fc60007ffe0ff */
[----:B---3--:R-:W-:Y:S01]  /*0100*/  UIMAD UR5, UR4, UR6, URZ ;  /* 0x00000006040572a4 */ /* 0x008fe2000f8e02ff */
[----:B------:R-:W-:Y:S02]  /*0110*/  IABS R0, R4 ;  /* 0x0000000400007213 */ /* 0x000fe40000000000 */
[----:B------:R0:W1:Y:S02]  /*0120*/  F2I.FTZ.U32.TRUNC.NTZ R3, R2 ;  /* 0x0000000200037305 */ /* 0x000064000021f000 */
[----:B0-----:R-:W-:Y:S01]  /*0130*/  IMAD.MOV.U32 R2, RZ, RZ, RZ ;  /* 0x000000ffff027224 */ /* 0x001fe200078e00ff */
[----:B-1----:R-:W-:-:S05]  /*0140*/  IADD3 R6, PT, PT, RZ, -R3, RZ ;  /* 0x80000003ff067210 */ /* 0x002fca0007ffe0ff */
[----:B------:R-:W-:Y:S02]  /*0150*/  IMAD R5, R6, R7, RZ ;  /* 0x0000000706057224 */ /* 0x000fe400078e02ff */
[----:B------:R-:W2:Y:S02]  /*0160*/  S2R R6, SR_TID.Y ;  /* 0x0000000000067919 */ /* 0x000ea40000002200 */
[----:B------:R-:W-:Y:S02]  /*0170*/  IMAD.HI.U32 R3, R3, R5, R2 ;  /* 0x0000000503037227 */ /* 0x000fe400078e0002 */
[----:B------:R-:W2:Y:S04]  /*0180*/  S2R R5, SR_CTAID.Y ;  /* 0x0000000000057919 */ /* 0x000ea80000002600 */
[----:B------:R-:W-:-:S05]  /*0190*/  IMAD.HI.U32 R3, R3, R0, RZ ;  /* 0x0000000003037227 */ /* 0x000fca00078e00ff */
[----:B------:R-:W-:-:S05]  /*01a0*/  IADD3 R2, PT, PT, -R3, RZ, RZ ;  /* 0x000000ff03027210 */ /* 0x000fca0007ffe1ff */
[----:B------:R-:W-:-:S05]  /*01b0*/  IMAD R0, R7, R2, R0 ;  /* 0x0000000207007224 */ /* 0x000fca00078e0200 */
[----:B------:R-:W-:-:S13]  /*01c0*/  ISETP.GT.U32.AND P2, PT, R7, R0, PT ;  /* 0x000000000700720c */ /* 0x000fda0003f44070 */
[----:B------:R-:W-:Y:S01]  /*01d0*/  @!P2 IMAD.IADD R0, R0, 0x1, -R7 ;  /* 0x000000010000a824 */ /* 0x000fe200078e0a07 */
[----:B------:R-:W-:Y:S02]  /*01e0*/  @!P2 IADD3 R3, PT, PT, R3, 0x1, RZ ;  /* 0x000000010303a810 */ /* 0x000fe40007ffe0ff */
[----:B------:R-:W-:Y:S02]  /*01f0*/  ISETP.NE.AND P2, PT, R9, RZ, PT ;  /* 0x000000ff0900720c */ /* 0x000fe40003f45270 */
[----:B------:R-:W-:Y:S02]  /*0200*/  ISETP.GE.U32.AND P0, PT, R0, R7, PT ;  /* 0x000000070000720c */ /* 0x000fe40003f06070 */
[----:B------:R-:W-:-:S04]  /*0210*/  LOP3.LUT R0, R4, R9, RZ, 0x3c, !PT ;  /* 0x0000000904007212 */ /* 0x000fc800078e3cff */
[----:B------:R-:W-:Y:S01]  /*0220*/  ISETP.GE.AND P1, PT, R0, RZ, PT ;  /* 0x000000ff0000720c */ /* 0x000fe20003f26270 */
[----:B--2---:R-:W-:-:S06]  /*0230*/  IMAD R0, R5, UR7, R6 ;  /* 0x0000000705007c24 */ /* 0x004fcc000f8e0206 */
[----:B------:R-:W-:Y:S02]  /*0240*/  @P0 IADD3 R3, PT, PT, R3, 0x1, RZ ;  /* 0x0000000103030810 */ /* 0x000fe40007ffe0ff */
[----:B------:R-:W-:-:S03]  /*0250*/  ISETP.GE.AND P0, PT, R9, RZ, PT ;  /* 0x000000ff0900720c */ /* 0x000fc60003f06270 */
[----:B------:R-:W-:Y:S01]  /*0260*/  IMAD.MOV.U32 R11, RZ, RZ, R3 ;  /* 0x000000ffff0b7224 */ /* 0x000fe200078e0003 */
[----:B----4-:R-:W-:Y:S01]  /*0270*/  ISETP.GE.U32.OR P0, PT, R0, UR10, !P0 ;  /* 0x0000000a00007c0c */ /* 0x010fe2000c706470 */
[----:B------:R-:W0:Y:S03]  /*0280*/  LDC.64 R2, c[0x0][0x398] ;  /* 0x0000e600ff027b82 */ /* 0x000e260000000a00 */
[----:B------:R-:W-:Y:S02]  /*0290*/  @!P1 IADD3 R11, PT, PT, -R11, RZ, RZ ;  /* 0x000000ff0b0b9210 */ /* 0x000fe40007ffe1ff */
[----:B------:R-:W-:-:S04]  /*02a0*/  @!P2 LOP3.LUT R11, RZ, R9, RZ, 0x33, !PT ;  /* 0x00000009ff0ba212 */ /* 0x000fc800078e33ff */
[C---:B------:R-:W-:Y:S02]  /*02b0*/  IADD3 R7, PT, PT, -R11.reuse, RZ, RZ ;  /* 0x000000ff0b077210 */ /* 0x040fe40007ffe1ff */
[----:B------:R-:W-:-:S03]  /*02c0*/  ISETP.GE.OR P0, PT, R11, UR5, P0 ;  /* 0x000000050b007c0c */ /* 0x000fc60008706670 */
[----:B------:R-:W-:-:S04]  /*02d0*/  IMAD R8, R9, R7, R4 ;  /* 0x0000000709087224 */ /* 0x000fc800078e0204 */
[----:B------:R-:W-:-:S04]  /*02e0*/  IMAD R7, R0, R9, R8 ;  /* 0x0000000900077224 */ /* 0x000fc800078e0208 */
[----:B0-----:R-:W-:-:S05]  /*02f0*/  IMAD.WIDE R6, R7, 0x4, R2 ;  /* 0x0000000407067825 */ /* 0x001fca00078e0202 */
[----:B-----5:R0:W-:Y:S01]  /*0300*/  STG.E desc[UR8][R6.64], RZ ;  /* 0x000000ff06007986 */ /* 0x0201e2000c101908 */
[----:B------:R-:W-:Y:S05]  /*0310*/  @P0 EXIT ;  /* 0x000000000000094d */ /* 0x000fea0003800000 */
[----:B------:R-:W1:Y:S01]  /*0320*/  LDC.64 R2, c[0x0][0x388] ;  /* 0x0000e200ff027b82 */ /* 0x000e620000000a00 */
[--C-:B------:R-:W-:Y:S02]  /*0330*/  IMAD R9, R8, UR4, R11.reuse ;  /* 0x0000000408097c24 */ /* 0x100fe4000f8e020b */
[----:B------:R-:W-:-:S05]  /*0340*/  IMAD R11, R0, UR5, R11 ;  /* 0x00000005000b7c24 */ /* 0x000fca000f8e020b */
[----:B------:R-:W2:Y:S01]  /*0350*/  LDC.64 R4, c[0x0][0x380] ;  /* 0x0000e000ff047b82 */ /* 0x000ea20000000a00 */
[----:B-1----:R-:W-:-:S06]  /*0360*/  IMAD.WIDE R2, R9, 0x4, R2 ;  /* 0x0000000409027825 */ /* 0x002fcc00078e0202 */
[----:B------:R-:W3:Y:S01]  /*0370*/  LDG.E R2, desc[UR8][R2.64] ;  /* 0x0000000802027981 */ /* 0x000ee2000c1e1900 */
[----:B--2---:R-:W-:-:S06]  /*0380*/  IMAD.WIDE R4, R11, 0x4, R4 ;  /* 0x000000040b047825 */ /* 0x004fcc00078e0204 */
[----:B------:R-:W3:Y:S02]  /*0390*/  LDG.E R5, desc[UR8][R4.64] ;  /* 0x0000000804057981 */ /* 0x000ee4000c1e1900 */
[----:B---3--:R-:W-:-:S05]  /*03a0*/  IMAD R9, R2, R5, RZ ;  /* 0x0000000502097224 */ /* 0x008fca00078e02ff */
[----:B------:R-:W-:Y:S01]  /*03b0*/  REDG.E.ADD.STRONG.GPU desc[UR8][R6.64], R9 ;  /* 0x000000090600798e */ /* 0x000fe2000c12e108 */
[----:B------:R-:W-:Y:S05]  /*03c0*/  EXIT ;  /* 0x000000000000794d */ /* 0x000fea0003800000 */
.L_x_1:
        /* <DEDUP_REMOVED lines=11> */
.L_x_17:


//--------------------- .text._Z6gatherPiS_S_PjS_iiiiiii --------------------------
	.section	.text._Z6gatherPiS_S_PjS_iiiiiii,"ax",@progbits
	.align	128
        .global         _Z6gatherPiS_S_PjS_iiiiiii
        .type           _Z6gatherPiS_S_PjS_iiiiiii,@function
        .size           _Z6gatherPiS_S_PjS_iiiiiii,(.L_x_18 - _Z6gatherPiS_S_PjS_iiiiiii)
        .other          _Z6gatherPiS_S_PjS_iiiiiii,@"STO_CUDA_ENTRY STV_DEFAULT"
_Z6gatherPiS_S_PjS_iiiiiii:
.text._Z6gatherPiS_S_PjS_iiiiiii:
[----:B------:R-:W-:Y:S08]  /*0000*/  LDC R1, c[0x0][0x37c] ;  /* 0x0000df00ff017b82 */ /* 0x000ff00000000800 */
[----:B------:R-:W0:Y:S01]  /*0010*/  LDC R7, c[0x0][0x3b0] ;  /* 0x0000ec00ff077b82 */ /* 0x000e220000000800 */
[----:B------:R-:W1:Y:S07]  /*0020*/  S2R R9, SR_TID.X ;  /* 0x0000000000097919 */ /* 0x000e6e0000002100 */
[----:B------:R-:W1:Y:S08]  /*0030*/  S2UR UR4, SR_CTAID.X ;  /* 0x00000000000479c3 */ /* 0x000e700000002500 */
[----:B------:R-:W1:Y:S01]  /*0040*/  LDC R2, c[0x0][0x360] ;  /* 0x0000d800ff027b82 */ /* 0x000e620000000800 */
[----:B0-----:R-:W-:-:S04]  /*0050*/  IABS R3, R7 ;  /* 0x0000000700037213 */ /* 0x001fc80000000000 */
[----:B------:R-:W0:Y:S01]  /*0060*/  I2F.RP R0, R3 ;  /* 0x0000000300007306 */ /* 0x000e220000209400 */
[----:B-1----:R-:W-:-:S07]  /*0070*/  IMAD R2, R2, UR4, R9 ;  /* 0x0000000402027c24 */ /* 0x002fce000f8e0209 */
[----:B0-----:R-:W0:Y:S02]  /*0080*/  MUFU.RCP R0, R0 ;  /* 0x0000000000007308 */ /* 0x001e240000001000 */
[----:B0-----:R-:W-:-:S06]  /*0090*/  VIADD R4, R0, 0xffffffe ;  /* 0x0ffffffe00047836 */ /* 0x001fcc0000000000 */
[----:B------:R0:W1:Y:S02]  /*00a0*/  F2I.FTZ.U32.TRUNC.NTZ R5, R4 ;  /* 0x0000000400057305 */ /* 0x000064000021f000 */
[----:B0-----:R-:W-:Y:S02]  /*00b0*/  HFMA2 R4, -RZ, RZ, 0, 0 ;  /* 0x00000000ff047431 */ /* 0x001fe400000001ff */
[----:B-1----:R-:W-:-:S04]  /*00c0*/  IMAD.MOV R6, RZ, RZ, -R5 ;  /* 0x000000ffff067224 */ /* 0x002fc800078e0a05 */
[----:B------:R-:W-:Y:S01]  /*00d0*/  IMAD R9, R6, R3, RZ ;  /* 0x0000000306097224 */ /* 0x000fe200078e02ff */
[----:B------:R-:W-:-:S03]  /*00e0*/  IABS R6, R2 ;  /* 0x0000000200067213 */ /* 0x000fc60000000000 */
[----:B------:R-:W-:-:S06]  /*00f0*/  IMAD.HI.U32 R5, R5, R9, R4 ;  /* 0x0000000905057227 */ /* 0x000fcc00078e0004 */
[----:B------:R-:W-:-:S04]  /*0100*/  IMAD.HI.U32 R0, R5, R6, RZ ;  /* 0x0000000605007227 */ /* 0x000fc800078e00ff */
[----:B------:R-:W-:-:S04]  /*0110*/  IMAD.MOV R5, RZ, RZ, -R0 ;  /* 0x000000ffff057224 */ /* 0x000fc800078e0a00 */
[----:B------:R-:W-:-:S05]  /*0120*/  IMAD R4, R3, R5, R6 ;  /* 0x0000000503047224 */ /* 0x000fca00078e0206 */
[----:B------:R-:W-:-:S13]  /*0130*/  ISETP.GT.U32.AND P1, PT, R3, R4, PT ;  /* 0x000000040300720c */ /* 0x000fda0003f24070 */
[----:B------:R-:W-:Y:S01]  /*0140*/  @!P1 IMAD.IADD R4, R4, 0x1, -R3 ;  /* 0x0000000104049824 */ /* 0x000fe200078e0a03 */
[----:B------:R-:W-:Y:S02]  /*0150*/  @!P1 IADD3 R0, PT, PT, R0, 0x1, RZ ;  /* 0x0000000100009810 */ /* 0x000fe40007ffe0ff */
[----:B------:R-:W-:Y:S02]  /*0160*/  ISETP.NE.AND P1, PT, R7, RZ, PT ;  /* 0x000000ff0700720c */ /* 0x000fe40003f25270 */
[----:B------:R-:W-:Y:S02]  /*0170*/  ISETP.GE.U32.AND P0, PT, R4, R3, PT ;  /* 0x000000030400720c */ /* 0x000fe40003f06070 */
[----:B------:R-:W-:-:S04]  /*0180*/  LOP3.LUT R4, R2, R7, RZ, 0x3c, !PT ;  /* 0x0000000702047212 */ /* 0x000fc800078e3cff */
[----:B------:R-:W-:-:S07]  /*0190*/  ISETP.GE.AND P2, PT, R4, RZ, PT ;  /* 0x000000ff0400720c */ /* 0x000fce0003f46270 */
[----:B------:R-:W-:-:S06]  /*01a0*/  @P0 VIADD R0, R0, 0x1 ;  /* 0x0000000100000836 */ /* 0x000fcc0000000000 */
[----:B------:R-:W-:Y:S01]  /*01b0*/  @!P2 IMAD.MOV R0, RZ, RZ, -R0 ;  /* 0x000000ffff00a224 */ /* 0x000fe200078e0a00 */
[----:B------:R-:W-:-:S04]  /*01c0*/  @!P1 LOP3.LUT R0, RZ, R7, RZ, 0x33, !PT ;  /* 0x00000007ff009212 */ /* 0x000fc800078e33ff */
[----:B------:R-:W-:-:S05]  /*01d0*/  IADD3 R4, PT, PT, -R0, RZ, RZ ;  /* 0x000000ff00047210 */ /* 0x000fca0007ffe1ff */
[----:B------:R-:W-:-:S05]  /*01e0*/  IMAD R2, R7, R4, R2 ;  /* 0x0000000407027224 */ /* 0x000fca00078e0202 */
[----:B------:R-:W-:-:S13]  /*01f0*/  ISETP.GE.AND P0, PT, R2, 0x1, PT ;  /* 0x000000010200780c */ /* 0x000fda0003f06270 */
[----:B------:R-:W-:Y:S05]  /*0200*/  @!P0 EXIT ;  /* 0x000000000000894d */ /* 0x000fea0003800000 */
[----:B------:R-:W0:Y:S08]  /*0210*/  LDC R4, c[0x0][0x3c0] ;  /* 0x0000f000ff047b82 */ /* 0x000e300000000800 */
[----:B------:R-:W1:Y:S01]  /*0220*/  LDC R9, c[0x0][0x3ac] ;  /* 0x0000eb00ff097b82 */ /* 0x000e620000000800 */
[----:B0-----:R-:W-:-:S04]  /*0230*/  IABS R6, R4 ;  /* 0x0000000400067213 */ /* 0x001fc80000000000 */
[----:B------:R-:W0:Y:S01]  /*0240*/  I2F.RP R5, R6 ;  /* 0x0000000600057306 */ /* 0x000e220000209400 */
[----:B-1----:R-:W-:-:S07]  /*0250*/  IABS R12, R9 ;  /* 0x00000009000c7213 */ /* 0x002fce0000000000 */
[----:B0-----:R-:W0:Y:S02]  /*0260*/  MUFU.RCP R5, R5 ;  /* 0x0000000500057308 */ /* 0x001e240000001000 */
[----:B0-----:R-:W-:Y:S01]  /*0270*/  VIADD R10, R5, 0xffffffe ;  /* 0x0ffffffe050a7836 */ /* 0x001fe20000000000 */
[----:B------:R-:W-:-:S05]  /*0280*/  IABS R5, R2 ;  /* 0x0000000200057213 */ /* 0x000fca0000000000 */
[----:B------:R0:W1:Y:S02]  /*0290*/  F2I.FTZ.U32.TRUNC.NTZ R11, R10 ;  /* 0x0000000a000b7305 */ /* 0x000064000021f000 */
[----:B0-----:R-:W-:Y:S01]  /*02a0*/  MOV R10, RZ ;  /* 0x000000ff000a7202 */ /* 0x001fe20000000f00 */
[----:B-1----:R-:W-:-:S04]  /*02b0*/  IMAD.MOV R13, RZ, RZ, -R11 ;  /* 0x000000ffff0d7224 */ /* 0x002fc800078e0a0b */
[----:B------:R-:W-:-:S04]  /*02c0*/  IMAD R13, R13, R6, RZ ;  /* 0x000000060d0d7224 */ /* 0x000fc800078e02ff */
[----:B------:R-:W-:-:S04]  /*02d0*/  IMAD.HI.U32 R8, R11, R13, R10 ;  /* 0x0000000d0b087227 */ /* 0x000fc800078e000a */
[----:B------:R-:W-:Y:S02]  /*02e0*/  IMAD.MOV.U32 R13, RZ, RZ, R12 ;  /* 0x000000ffff0d7224 */ /* 0x000fe400078e000c */
[----:B------:R-:W-:-:S04]  /*02f0*/  IMAD.HI.U32 R10, R8, R5, RZ ;  /* 0x00000005080a7227 */ /* 0x000fc800078e00ff */
[----:B------:R-:W-:-:S04]  /*0300*/  IMAD.HI.U32 R12, R8, R13, RZ ;  /* 0x0000000d080c7227 */ /* 0x000fc800078e00ff */
[----:B------:R-:W-:Y:S01]  /*0310*/  IMAD.MOV R11, RZ, RZ, -R10 ;  /* 0x000000ffff0b7224 */ /* 0x000fe200078e0a0a */
[----:B------:R-:W-:-:S03]  /*0320*/  IADD3 R14, PT, PT, -R12, RZ, RZ ;  /* 0x000000ff0c0e7210 */ /* 0x000fc60007ffe1ff */
[C---:B------:R-:W-:Y:S02]  /*0330*/  IMAD R5, R6.reuse, R11, R5 ;  /* 0x0000000b06057224 */ /* 0x040fe400078e0205 */
[C---:B------:R-:W-:Y:S01]  /*0340*/  IMAD R11, R6.reuse, R14, R13 ;  /* 0x0000000e060b7224 */ /* 0x040fe200078e020d */
[----:B------:R-:W-:Y:S02]  /*0350*/  LOP3.LUT R13, R9, R4, RZ, 0x3c, !PT ;  /* 0x00000004090d7212 */ /* 0x000fe400078e3cff */
[C---:B------:R-:W-:Y:S02]  /*0360*/  ISETP.GT.U32.AND P3, PT, R6.reuse, R5, PT ;  /* 0x000000050600720c */ /* 0x040fe40003f64070 */
[----:B------:R-:W-:-:S11]  /*0370*/  ISETP.GT.U32.AND P4, PT, R6, R11, PT ;  /* 0x0000000b0600720c */ /* 0x000fd60003f84070 */
[--C-:B------:R-:W-:Y:S01]  /*0380*/  @!P3 IMAD.IADD R5, R5, 0x1, -R6.reuse ;  /* 0x000000010505b824 */ /* 0x100fe200078e0a06 */
[----:B------:R-:W-:Y:S01]  /*0390*/  @!P3 IADD3 R10, PT, PT, R10, 0x1, RZ ;  /* 0x000000010a0ab810 */ /* 0x000fe20007ffe0ff */
[----:B------:R-:W-:Y:S01]  /*03a0*/  @!P4 IMAD.IADD R11, R11, 0x1, -R6 ;  /* 0x000000010b0bc824 */ /* 0x000fe200078e0a06 */
[----:B------:R-:W-:Y:S01]  /*03b0*/  ISETP.GE.AND P3, PT, R13, RZ, PT ;  /* 0x000000ff0d00720c */ /* 0x000fe20003f66270 */
[----:B------:R-:W-:Y:S01]  /*03c0*/  @!P4 VIADD R12, R12, 0x1 ;  /* 0x000000010c0cc836 */ /* 0x000fe20000000000 */
[-C--:B------:R-:W-:Y:S02]  /*03d0*/  ISETP.GE.U32.AND P1, PT, R5, R6.reuse, PT ;  /* 0x000000060500720c */ /* 0x080fe40003f26070 */
[----:B------:R-:W-:Y:S01]  /*03e0*/  ISETP.GE.U32.AND P2, PT, R11, R6, PT ;  /* 0x000000060b00720c */ /* 0x000fe20003f46070 */
[----:B------:R-:W0:Y:S01]  /*03f0*/  LDC R5, c[0x0][0x3b4] ;  /* 0x0000ed00ff057b82 */ /* 0x000e220000000800 */
[----:B------:R-:W-:-:S04]  /*0400*/  LOP3.LUT R11, R2, R4, RZ, 0x3c, !PT ;  /* 0x00000004020b7212 */ /* 0x000fc800078e3cff */
[----:B------:R-:W-:-:S05]  /*0410*/  ISETP.GE.AND P0, PT, R11, RZ, PT ;  /* 0x000000ff0b00720c */ /* 0x000fca0003f06270 */
[----:B------:R-:W-:Y:S01]  /*0420*/  @P1 VIADD R10, R10, 0x1 ;  /* 0x000000010a0a1836 */ /* 0x000fe20000000000 */
[----:B------:R-:W-:Y:S02]  /*0430*/  ISETP.NE.AND P1, PT, R4, RZ, PT ;  /* 0x000000ff0400720c */ /* 0x000fe40003f25270 */
[----:B------:R-:W-:Y:S01]  /*0440*/  @P2 IADD3 R12, PT, PT, R12, 0x1, RZ ;  /* 0x000000010c0c2810 */ /* 0x000fe20007ffe0ff */
[----:B------:R-:W-:Y:S01]  /*0450*/  IMAD.MOV.U32 R11, RZ, RZ, R10 ;  /* 0x000000ffff0b7224 */ /* 0x000fe200078e000a */
[----:B------:R-:W-:-:S03]  /*0460*/  LOP3.LUT R10, RZ, R4, RZ, 0x33, !PT ;  /* 0x00000004ff0a7212 */ /* 0x000fc600078e33ff */
[----:B------:R-:W-:Y:S01]  /*0470*/  IMAD.MOV.U32 R13, RZ, RZ, R12 ;  /* 0x000000ffff0d7224 */ /* 0x000fe200078e000c */
[----:B------:R-:W-:-:S03]  /*0480*/  @!P0 IADD3 R11, PT, PT, -R11, RZ, RZ ;  /* 0x000000ff0b0b8210 */ /* 0x000fc60007ffe1ff */
[----:B------:R-:W-:Y:S01]  /*0490*/  @!P3 IMAD.MOV R13, RZ, RZ, -R13 ;  /* 0x000000ffff0db224 */ /* 0x000fe200078e0a0d */
[----:B------:R-:W-:-:S04]  /*04a0*/  SEL R12, R10, R11, !P1 ;  /* 0x0000000b0a0c7207 */ /* 0x000fc80004800000 */
[----:B------:R-:W-:Y:S01]  /*04b0*/  SEL R13, R10, R13, !P1 ;  /* 0x0000000d0a0d7207 */ /* 0x000fe20004800000 */
[----:B0-----:R-:W-:-:S05]  /*04c0*/  IMAD.IADD R12, R12, 0x1, R5 ;  /* 0x000000010c0c7824 */ /* 0x001fca00078e0205 */
[----:B------:R-:W-:-:S04]  /*04d0*/  ISETP.GE.AND P0, PT, R12, R13, PT ;  /* 0x0000000d0c00720c */ /* 0x000fc80003f06270 */
[----:B------:R-:W-:-:S13]  /*04e0*/  ISETP.LT.OR P0, PT, R0, 0x1, P0 ;  /* 0x000000010000780c */ /* 0x000fda0000701670 */
[----:B------:R-:W-:Y:S05]  /*04f0*/  @P0 EXIT ;  /* 0x000000000000094d */ /* 0x000fea0003800000 */
[----:B------:R-:W-:-:S05]  /*0500*/  IABS R15, R0 ;  /* 0x00000000000f7213 */ /* 0x000fca0000000000 */
[----:B------:R-:W-:-:S04]  /*0510*/  IMAD.HI.U32 R11, R8, R15, RZ ;  /* 0x0000000f080b7227 */ /* 0x000fc800078e00ff */
[----:B------:R-:W-:Y:S01]  /*0520*/  IMAD.HI.U32 R8, R8, R3, RZ ;  /* 0x0000000308087227 */ /* 0x000fe200078e00ff */
[----:B------:R-:W-:-:S03]  /*0530*/  IADD3 R12, PT, PT, -R11, RZ, RZ ;  /* 0x000000ff0b0c7210 */ /* 0x000fc60007ffe1ff */
[----:B------:R-:W-:Y:S02]  /*0540*/  IMAD.MOV R14, RZ, RZ, -R8 ;  /* 0x000000ffff0e7224 */ /* 0x000fe400078e0a08 */
[C---:B------:R-:W-:Y:S02]  /*0550*/  IMAD R15, R6.reuse, R12, R15 ;  /* 0x0000000c060f7224 */ /* 0x040fe400078e020f */
[C---:B------:R-:W-:Y:S01]  /*0560*/  IMAD R3, R6.reuse, R14, R3 ;  /* 0x0000000e06037224 */ /* 0x040fe200078e0203 */
[----:B------:R-:W0:Y:S02]  /*0570*/  LDC R12, c[0x0][0x3b8] ;  /* 0x0000ee00ff0c7b82 */ /* 0x000e240000000800 */
[C---:B------:R-:W-:Y:S02]  /*0580*/  ISETP.GT.U32.AND P5, PT, R6.reuse, R15, PT ;  /* 0x0000000f0600720c */ /* 0x040fe40003fa4070 */
[----:B------:R-:W-:-:S11]  /*0590*/  ISETP.GT.U32.AND P4, PT, R6, R3, PT ;  /* 0x000000030600720c */ /* 0x000fd60003f84070 */
[----:B------:R-:W-:Y:S02]  /*05a0*/  @!P5 IMAD.IADD R15, R15, 0x1, -R6 ;  /* 0x000000010f0fd824 */ /* 0x000fe400078e0a06 */
[-C--:B------:R-:W-:Y:S01]  /*05b0*/  @!P4 IADD3 R3, PT, PT, R3, -R6.reuse, RZ ;  /* 0x800000060303c210 */ /* 0x080fe20007ffe0ff */
[----:B------:R-:W-:Y:S02]  /*05c0*/  @!P5 VIADD R11, R11, 0x1 ;  /* 0x000000010b0bd836 */ /* 0x000fe40000000000 */
[-C--:B------:R-:W-:Y:S01]  /*05d0*/  ISETP.GE.U32.AND P3, PT, R15, R6.reuse, PT ;  /* 0x000000060f00720c */ /* 0x080fe20003f66070 */
[----:B------:R-:W-:Y:S01]  /*05e0*/  @!P4 VIADD R8, R8, 0x1 ;  /* 0x000000010808c836 */ /* 0x000fe20000000000 */
[----:B------:R-:W-:Y:S02]  /*05f0*/  ISETP.GE.U32.AND P2, PT, R3, R6, PT ;  /* 0x000000060300720c */ /* 0x000fe40003f46070 */
[-C--:B------:R-:W-:Y:S02]  /*0600*/  LOP3.LUT R3, R0, R4.reuse, RZ, 0x3c, !PT ;  /* 0x0000000400037212 */ /* 0x080fe400078e3cff */
[----:B------:R-:W-:-:S02]  /*0610*/  LOP3.LUT R4, R7, R4, RZ, 0x3c, !PT ;  /* 0x0000000407047212 */ /* 0x000fc400078e3cff */
[----:B------:R-:W-:Y:S02]  /*0620*/  ISETP.GE.AND P0, PT, R3, RZ, PT ;  /* 0x000000ff0300720c */ /* 0x000fe40003f06270 */
[----:B------:R-:W-:-:S03]  /*0630*/  ISETP.GE.AND P5, PT, R4, RZ, PT ;  /* 0x000000ff0400720c */ /* 0x000fc60003fa6270 */
[----:B------:R-:W-:Y:S02]  /*0640*/  @P3 IADD3 R11, PT, PT, R11, 0x1, RZ ;  /* 0x000000010b0b3810 */ /* 0x000fe40007ffe0ff */
[----:B------:R-:W-:-:S06]  /*0650*/  @P2 VIADD R8, R8, 0x1 ;  /* 0x0000000108082836 */ /* 0x000fcc0000000000 */
[----:B------:R-:W-:Y:S02]  /*0660*/  @!P0 IMAD.MOV R11, RZ, RZ, -R11 ;  /* 0x000000ffff0b8224 */ /* 0x000fe400078e0a0b */
[----:B------:R-:W-:-:S03]  /*0670*/  @!P5 IADD3 R8, PT, PT, -R8, RZ, RZ ;  /* 0x000000ff0808d210 */ /* 0x000fc60007ffe1ff */
[C---:B------:R-:W-:Y:S02]  /*0680*/  SEL R11, R10.reuse, R11, !P1 ;  /* 0x0000000b0a0b7207 */ /* 0x040fe40004800000 */
[----:B------:R-:W-:-:S03]  /*0690*/  SEL R3, R10, R8, !P1 ;  /* 0x000000080a037207 */ /* 0x000fc60004800000 */
[----:B0-----:R-:W-:-:S05]  /*06a0*/  IMAD.IADD R4, R11, 0x1, R12 ;  /* 0x000000010b047824 */ /* 0x001fca00078e020c */
[----:B------:R-:W-:-:S13]  /*06b0*/  ISETP.GE.AND P0, PT, R4, R3, PT ;  /* 0x000000030400720c */ /* 0x000fda0003f06270 */
[----:B------:R-:W-:Y:S05]  /*06c0*/  @P0 EXIT ;  /* 0x000000000000094d */ /* 0x000fea0003800000 */
[C---:B------:R-:W-:Y:S01]  /*06d0*/  VIADD R4, R5.reuse, 0xffffffff ;  /* 0xffffffff05047836 */ /* 0x040fe20000000000 */
[----:B------:R-:W-:-:S04]  /*06e0*/  IADD3 R5, PT, PT, -R5, 0x1, RZ ;  /* 0x0000000105057810 */ /* 0x000fc80007ffe1ff */
[----:B------:R-:W-:Y:S02]  /*06f0*/  LEA.HI R4, R4, R4, RZ, 0x1 ;  /* 0x0000000404047211 */ /* 0x000fe400078f08ff */
[----:B------:R-:W-:Y:S02]  /*0700*/  LEA.HI R5, R5, R5, RZ, 0x1 ;  /* 0x0000000505057211 */ /* 0x000fe400078f08ff */
[----:B------:R-:W-:Y:S02]  /*0710*/  SHF.R.S32.HI R11, RZ, 0x1, R4 ;  /* 0x00000001ff0b7819 */ /* 0x000fe40000011404 */
[----:B------:R-:W-:Y:S02]  /*0720*/  SHF.R.S32.HI R6, RZ, 0x1, R5 ;  /* 0x00000001ff067819 */ /* 0x000fe40000011405 */
[----:B------:R-:W-:Y:S02]  /*0730*/  IADD3 R4, PT, PT, R12, -0x1, RZ ;  /* 0xffffffff0c047810 */ /* 0x000fe40007ffe0ff */
[----:B------:R-:W-:-:S13]  /*0740*/  ISETP.GT.AND P0, PT, R6, R11, PT ;  /* 0x0000000b0600720c */ /* 0x000fda0003f04270 */
[----:B------:R-:W-:Y:S05]  /*0750*/  @P0 EXIT ;  /* 0x000000000000094d */ /* 0x000fea0003800000 */
[----:B------:R-:W-:Y:S02]  /*0760*/  IADD3 R8, PT, PT, -R12, 0x1, RZ ;  /* 0x000000010c087810 */ /* 0x000fe40007ffe1ff */
[----:B------:R-:W-:Y:S02]  /*0770*/  LEA.HI R5, R4, R4, RZ, 0x1 ;  /* 0x0000000404057211 */ /* 0x000fe400078f08ff */
[----:B------:R-:W-:Y:S02]  /*0780*/  LEA.HI R8, R8, R8, RZ, 0x1 ;  /* 0x0000000808087211 */ /* 0x000fe400078f08ff */
[----:B------:R-:W-:Y:S02]  /*0790*/  SHF.R.S32.HI R5, RZ, 0x1, R5 ;  /* 0x00000001ff057819 */ /* 0x000fe40000011405 */
[----:B------:R-:W-:-:S04]  /*07a0*/  SHF.R.S32.HI R16, RZ, 0x1, R8 ;  /* 0x00000001ff107819 */ /* 0x000fc80000011408 */
[----:B------:R-:W-:-:S13]  /*07b0*/  ISETP.GT.AND P0, PT, R16, R5, PT ;  /* 0x000000051000720c */ /* 0x000fda0003f04270 */
[----:B------:R-:W-:Y:S05]  /*07c0*/  @P0 EXIT ;  /* 0x000000000000094d */ /* 0x000fea0003800000 */
[----:B------:R-:W0:Y:S01]  /*07d0*/  S2R R4, SR_CTAID.Y ;  /* 0x0000000000047919 */ /* 0x000e220000002600 */
[----:B------:R-:W-:Y:S01]  /*07e0*/  BSSY.RECONVERGENT B0, `(.L_x_2) ;  /* 0x000001d000007945 */ /* 0x000fe20003800200 */
[----:B------:R-:W-:Y:S01]  /*07f0*/  IMAD.IADD R8, R0, 0x1, R5 ;  /* 0x0000000100087824 */ /* 0x000fe200078e0205 */
[-C--:B------:R-:W-:Y:S01]  /*0800*/  MOV R18, R6.reuse ;  /* 0x0000000600127202 */ /* 0x080fe20000000f00 */
[----:B------:R-:W1:Y:S01]  /*0810*/  LDCU.64 UR10, c[0x0][0x358] ;  /* 0x00006b00ff0a77ac */ /* 0x000e620008000a00 */
[----:B------:R-:W2:Y:S01]  /*0820*/  LDCU UR4, c[0x0][0x3b0] ;  /* 0x00007600ff0477ac */ /* 0x000ea20008000800 */
[----:B0-----:R-:W-:Y:S01]  /*0830*/  IMAD R12, R4, R9, RZ ;  /* 0x00000009040c7224 */ /* 0x001fe200078e02ff */
[----:B------:R-:W-:-:S03]  /*0840*/  VIMNMX R9, PT, PT, R11, R6, !PT ;  /* 0x000000060b097248 */ /* 0x000fc60007fe0100 */
[----:B------:R-:W-:Y:S02]  /*0850*/  IMAD R15, R12, R7, RZ ;  /* 0x000000070c0f7224 */ /* 0x000fe400078e02ff */
[C---:B------:R-:W-:Y:S02]  /*0860*/  IMAD.IADD R7, R2.reuse, 0x1, R11 ;  /* 0x0000000102077824 */ /* 0x040fe400078e020b */
[----:B-12---:R-:W-:-:S07]  /*0870*/  IMAD.IADD R19, R2, 0x1, R15 ;  /* 0x0000000102137824 */ /* 0x006fce00078e020f */
.L_x_6:
[----:B------:R-:W0:Y:S01]  /*0880*/  LDC.64 R10, c[0x0][0x380] ;  /* 0x0000e000ff0a7b82 */ /* 0x000e220000000a00 */
[----:B------:R-:W-:Y:S01]  /*0890*/  BSSY.RELIABLE B1, `(.L_x_3) ;  /* 0x000000d000017945 */ /* 0x000fe20003800100 */
[----:B------:R-:W-:Y:S01]  /*08a0*/  IMAD.IADD R21, R19, 0x1, R18 ;  /* 0x0000000113157824 */ /* 0x000fe200078e0212 */
[----:B------:R-:W-:-:S07]  /*08b0*/  MOV R17, R16 ;  /* 0x0000001000117202 */ /* 0x000fce0000000f00 */
.L_x_5:
[----:B------:R-:W-:-:S04]  /*08c0*/  IMAD.IADD R14, R0, 0x1, R17 ;  /* 0x00000001000e7824 */ /* 0x000fc800078e0211 */
[----:B------:R-:W-:-:S04]  /*08d0*/  IMAD R15, R14, UR4, R21 ;  /* 0x000000040e0f7c24 */ /* 0x000fc8000f8e0215 */
[----:B0-----:R-:W-:-:S06]  /*08e0*/  IMAD.WIDE R14, R15, 0x4, R10 ;  /* 0x000000040f0e7825 */ /* 0x001fcc00078e020a */
[----:B------:R-:W2:Y:S02]  /*08f0*/  LDG.E R14, desc[UR10][R14.64] ;  /* 0x0000000a0e0e7981 */ /* 0x000ea4000c1e1900 */
[----:B--2---:R-:W-:-:S13]  /*0900*/  ISETP.NE.AND P0, PT, R14, 0x1, PT ;  /* 0x000000010e00780c */ /* 0x004fda0003f05270 */
[----:B------:R-:W-:Y:S05]  /*0910*/  @!P0 BREAK.RELIABLE B1 ;  /* 0x0000000000018942 */ /* 0x000fea0003800100 */
[----:B------:R-:W-:Y:S05]  /*0920*/  @!P0 BRA `(.L_x_4) ;  /* 0x0000000000208947 */ /* 0x000fea0003800000 */
[C---:B------:R-:W-:Y:S01]  /*0930*/  ISETP.NE.AND P0, PT, R17.reuse, R5, PT ;  /* 0x000000051100720c */ /* 0x040fe20003f05270 */
[----:B------:R-:W-:-:S12]  /*0940*/  VIADD R17, R17, 0x1 ;  /* 0x0000000111117836 */ /* 0x000fd80000000000 */
[----:B------:R-:W-:Y:S05]  /*0950*/  @P0 BRA `(.L_x_5) ;  /* 0xfffffffc00d80947 */ /* 0x000fea000383ffff */
[----:B------:R-:W-:Y:S05]  /*0960*/  BSYNC.RELIABLE B1 ;  /* 0x0000000000017941 */ /* 0x000fea0003800100 */
.L_x_3:
[----:B------:R-:W-:-:S13]  /*0970*/  ISETP.NE.AND P0, PT, R18, R9, PT ;  /* 0x000000091200720c */ /* 0x000fda0003f05270 */
[----:B------:R-:W-:Y:S05]  /*0980*/  @!P0 EXIT ;  /* 0x000000000000894d */ /* 0x000fea0003800000 */
[----:B------:R-:W-:Y:S01]  /*0990*/  IADD3 R18, PT, PT, R18, 0x1, RZ ;  /* 0x0000000112127810 */ /* 0x000fe20007ffe0ff */
[----:B------:R-:W-:Y:S06]  /*09a0*/  BRA `(.L_x_6) ;  /* 0xfffffffc00b47947 */ /* 0x000fec000383ffff */
.L_x_4:
[----:B------:R-:W-:Y:S05]  /*09b0*/  BSYNC.RECONVERGENT B0 ;  /* 0x0000000000007941 */ /* 0x000fea0003800200 */
.L_x_2:
[----:B------:R-:W-:Y:S05]  /*09c0*/  WARPSYNC.ALL ;  /* 0x0000000000007948 */ /* 0x000fea0003800000 */
[----:B------:R-:W0:Y:S01]  /*09d0*/  LDC.64 R10, c[0x0][0x398] ;  /* 0x0000e600ff0a7b82 */ /* 0x000e220000000a00 */
[----:B------:R-:W-:Y:S01]  /*09e0*/  IMAD.MOV.U32 R15, RZ, RZ, 0xf4240 ;  /* 0x000f4240ff0f7424 */ /* 0x000fe200078e00ff */
[----:B------:R-:W1:Y:S04]  /*09f0*/  LDCU UR6, c[0x0][0x3bc] ;  /* 0x00007780ff0677ac */ /* 0x000e680008000800 */
[----:B0-----:R0:W5:Y:S01]  /*0a00*/  ATOMG.E.INC.STRONG.GPU PT, R10, desc[UR10][R10.64], R15 ;  /* 0x8000000f0a0a79a8 */ /* 0x00116200099ef10a */
[----:B-1----:R-:W-:-:S09]  /*0a10*/  UISETP.GE.AND UP0, UPT, UR6, 0x1, UPT ;  /* 0x000000010600788c */ /* 0x002fd2000bf06270 */
[----:B------:R-:W-:Y:S05]  /*0a20*/  BRA.U !UP0, `(.L_x_7) ;  /* 0x0000000d08dc7547 */ /* 0x000fea000b800000 */
[----:B------:R-:W1:Y:S01]  /*0a30*/  LDCU UR4, c[0x0][0x3b8] ;  /* 0x00007700ff0477ac */ /* 0x000e620008000800 */
[----:B0-----:R-:W-:Y:S02]  /*0a40*/  IMAD.IADD R11, R7, 0x1, R12 ;  /* 0x00000001070b7824 */ /* 0x001fe400078e020c */
[----:B------:R-:W-:Y:S01]  /*0a50*/  IMAD R22, R13, R4, RZ ;  /* 0x000000040d167224 */ /* 0x000fe200078e02ff */
[----:B------:R-:W1:Y:S01]  /*0a60*/  LDCU UR5, c[0x0][0x3b4] ;  /* 0x00007680ff0577ac */ /* 0x000e620008000800 */
[----:B------:R-:W-:Y:S02]  /*0a70*/  ULOP3.LUT UR9, UR6, 0x3, URZ, 0xc0, !UPT ;  /* 0x0000000306097892 */ /* 0x000fe4000f8ec0ff */
[----:B-1----:R-:W-:-:S04]  /*0a80*/  UIMAD UR4, UR5, UR4, URZ ;  /* 0x00000004050472a4 */ /* 0x002fc8000f8e02ff */
[----:B------:R-:W-:Y:S02]  /*0a90*/  UIMAD UR4, UR4, UR6, URZ ;  /* 0x00000006040472a4 */ /* 0x000fe4000f8e02ff */
[----:B------:R-:W-:-:S04]  /*0aa0*/  ULOP3.LUT UR6, UR6, 0x7ffffff8, URZ, 0xc0, !UPT ;  /* 0x7ffffff806067892 */ /* 0x000fc8000f8ec0ff */
[----:B-----5:R-:W-:Y:S01]  /*0ab0*/  IMAD R23, R10, UR4, RZ ;  /* 0x000000040a177c24 */ /* 0x020fe2000f8e02ff */
[----:B------:R-:W-:-:S07]  /*0ac0*/  UMOV UR4, URZ ;  /* 0x000000ff00047c82 */ /* 0x000fce0008000000 */
.L_x_14:
[----:B0123--:R-:W0:Y:S01]  /*0ad0*/  LDC R14, c[0x0][0x3c0] ;  /* 0x0000f000ff0e7b82 */ /* 0x00fe220000000800 */
[----:B------:R-:W-:Y:S02]  /*0ae0*/  HFMA2 R12, -RZ, RZ, 0, 0 ;  /* 0x00000000ff0c7431 */ /* 0x000fe400000001ff */
[--C-:B------:R-:W-:Y:S01]  /*0af0*/  IMAD.IADD R15, R7, 0x1, R6.reuse ;  /* 0x00000001070f7824 */ /* 0x100fe200078e0206 */
[----:B------:R-:W1:Y:S01]  /*0b00*/  LDCU UR12, c[0x0][0x3ac] ;  /* 0x00007580ff0c77ac */ /* 0x000e620008000800 */
[----:B------:R-:W-:-:S03]  /*0b10*/  IMAD.IADD R25, R11, 0x1, R6 ;  /* 0x000000010b197824 */ /* 0x000fc600078e0206 */
[----:B------:R-:W-:Y:S01]  /*0b20*/  IABS R20, R15 ;  /* 0x0000000f00147213 */ /* 0x000fe20000000000 */
[----:B------:R-:W2:Y:S01]  /*0b30*/  LDCU UR5, c[0x0][0x3b8] ;  /* 0x00007700ff0577ac */ /* 0x000ea20008000800 */
[----:B------:R-:W3:Y:S01]  /*0b40*/  LDCU UR7, c[0x0][0x3b0] ;  /* 0x00007600ff0777ac */ /* 0x000ee20008000800 */
[----:B------:R-:W4:Y:S01]  /*0b50*/  LDCU UR8, c[0x0][0x3b0] ;  /* 0x00007600ff0877ac */ /* 0x000f220008000800 */
[----:B0-----:R-:W-:Y:S01]  /*0b60*/  IABS R16, R14 ;  /* 0x0000000e00107213 */ /* 0x001fe20000000000 */
[----:B--2---:R-:W-:-:S03]  /*0b70*/  UIADD3 UR5, UPT, UPT, -UR5, 0x1, URZ ;  /* 0x0000000105057890 */ /* 0x004fc6000fffe1ff */
[----:B------:R-:W0:Y:S01]  /*0b80*/  I2F.RP R17, R16 ;  /* 0x0000001000117306 */ /* 0x000e220000209400 */
[----:B------:R-:W-:Y:S01]  /*0b90*/  ULEA.HI UR5, UR5, UR5, URZ, 0x1 ;  /* 0x0000000505057291 */ /* 0x000fe2000f8f08ff */
[----:B----4-:R-:W-:-:S06]  /*0ba0*/  IMAD R25, R25, UR8, R8 ;  /* 0x0000000819197c24 */ /* 0x010fcc000f8e0208 */
[----:B0-----:R-:W0:Y:S02]  /*0bb0*/  MUFU.RCP R17, R17 ;  /* 0x0000001100117308 */ /* 0x001e240000001000 */
[----:B0-----:R-:W-:-:S06]  /*0bc0*/  IADD3 R18, PT, PT, R17, 0xffffffe, RZ ;  /* 0x0ffffffe11127810 */ /* 0x001fcc0007ffe0ff */
[----:B------:R-:W0:Y:S02]  /*0bd0*/  F2I.FTZ.U32.TRUNC.NTZ R13, R18 ;  /* 0x00000012000d7305 */ /* 0x000e24000021f000 */
[----:B0-----:R-:W-:-:S04]  /*0be0*/  IMAD.MOV R19, RZ, RZ, -R13 ;  /* 0x000000ffff137224 */ /* 0x001fc800078e0a0d */
[----:B------:R-:W-:-:S04]  /*0bf0*/  IMAD R19, R19, R16, RZ ;  /* 0x0000001013137224 */ /* 0x000fc800078e02ff */
[----:B------:R-:W-:-:S04]  /*0c00*/  IMAD.HI.U32 R12, R13, R19, R12 ;  /* 0x000000130d0c7227 */ /* 0x000fc800078e000c */
[----:B------:R-:W-:-:S04]  /*0c10*/  IMAD.MOV.U32 R13, RZ, RZ, R20 ;  /* 0x000000ffff0d7224 */ /* 0x000fc800078e0014 */
[----:B------:R-:W-:-:S04]  /*0c20*/  IMAD.HI.U32 R12, R12, R13, RZ ;  /* 0x0000000d0c0c7227 */ /* 0x000fc800078e00ff */
[----:B------:R-:W-:-:S04]  /*0c30*/  IMAD.MOV R17, RZ, RZ, -R12 ;  /* 0x000000ffff117224 */ /* 0x000fc800078e0a0c */
[----:B------:R-:W-:-:S05]  /*0c40*/  IMAD R13, R16, R17, R13 ;  /* 0x00000011100d7224 */ /* 0x000fca00078e020d */
[----:B------:R-:W-:-:S13]  /*0c50*/  ISETP.GT.U32.AND P1, PT, R16, R13, PT ;  /* 0x0000000d1000720c */ /* 0x000fda0003f24070 */
[-C--:B------:R-:W-:Y:S01]  /*0c60*/  @!P1 IADD3 R13, PT, PT, R13, -R16.reuse, RZ ;  /* 0x800000100d0d9210 */ /* 0x080fe20007ffe0ff */
[----:B------:R-:W-:Y:S01]  /*0c70*/  @!P1 VIADD R12, R12, 0x1 ;  /* 0x000000010c0c9836 */ /* 0x000fe20000000000 */
[----:B------:R-:W-:Y:S02]  /*0c80*/  ISETP.NE.AND P1, PT, R14, RZ, PT ;  /* 0x000000ff0e00720c */ /* 0x000fe40003f25270 */
[----:B------:R-:W-:Y:S02]  /*0c90*/  ISETP.GE.U32.AND P0, PT, R13, R16, PT ;  /* 0x000000100d00720c */ /* 0x000fe40003f06070 */
[----:B------:R-:W-:-:S04]  /*0ca0*/  LOP3.LUT R13, R15, R14, RZ, 0x3c, !PT ;  /* 0x0000000e0f0d7212 */ /* 0x000fc800078e3cff */
[----:B------:R-:W-:Y:S01]  /*0cb0*/  ISETP.GE.AND P2, PT, R13, RZ, PT ;  /* 0x000000ff0d00720c */ /* 0x000fe20003f46270 */
[----:B-1----:R-:W-:-:S04]  /*0cc0*/  IMAD R13, R4, UR12, RZ ;  /* 0x0000000c040d7c24 */ /* 0x002fc8000f8e02ff */
[----:B---3--:R-:W-:Y:S01]  /*0cd0*/  IMAD R24, R13, UR7, RZ ;  /* 0x000000070d187c24 */ /* 0x008fe2000f8e02ff */
[----:B------:R-:W-:Y:S01]  /*0ce0*/  USHF.R.S32.HI UR7, URZ, 0x1, UR5 ;  /* 0x00000001ff077899 */ /* 0x000fe20008011405 */
[----:B------:R-:W-:Y:S02]  /*0cf0*/  @P0 VIADD R12, R12, 0x1 ;  /* 0x000000010c0c0836 */ /* 0x000fe40000000000 */
[----:B------:R-:W-:-:S04]  /*0d00*/  IMAD R24, R15, UR8, R24 ;  /* 0x000000080f187c24 */ /* 0x000fc8000f8e0218 */
[----:B------:R-:W-:Y:S02]  /*0d10*/  @!P2 IADD3 R12, PT, PT, -R12, RZ, RZ ;  /* 0x000000ff0c0ca210 */ /* 0x000fe40007ffe1ff */
[----:B------:R-:W-:-:S05]  /*0d20*/  @!P1 LOP3.LUT R12, RZ, R14, RZ, 0x33, !PT ;  /* 0x0000000eff0c9212 */ /* 0x000fca00078e33ff */
[----:B------:R-:W-:-:S04]  /*0d30*/  IMAD.IADD R26, R22, 0x1, R12 ;  /* 0x00000001161a7824 */ /* 0x000fc800078e020c */
[----:B------:R-:W-:-:S07]  /*0d40*/  IMAD R26, R3, R26, RZ ;  /* 0x0000001a031a7224 */ /* 0x000fce00078e02ff */
.L_x_13:
[----:B0123--:R-:W0:Y:S01]  /*0d50*/  LDC R14, c[0x0][0x3c0] ;  /* 0x0000f000ff0e7b82 */ /* 0x00fe220000000800 */
[----:B------:R-:W-:Y:S01]  /*0d60*/  VIADD R17, R8, UR7 ;  /* 0x0000000708117c36 */ /* 0x000fe20008000000 */
[----:B------:R-:W1:Y:S04]  /*0d70*/  LDCU UR12, c[0x0][0x3bc] ;  /* 0x00007780ff0c77ac */ /* 0x000e680008000800 */
[----:B------:R-:W-:Y:S01]  /*0d80*/  IABS R20, R17 ;  /* 0x0000001100147213 */ /* 0x000fe20000000000 */
[----:B------:R-:W-:Y:S01]  /*0d90*/  UMOV UR5, URZ ;  /* 0x000000ff00057c82 */ /* 0x000fe20008000000 */
[----:B-1----:R-:W-:Y:S01]  /*0da0*/  UISETP.GE.U32.AND UP0, UPT, UR12, 0x8, UPT ;  /* 0x000000080c00788c */ /* 0x002fe2000bf06070 */
[----:B0-----:R-:W-:-:S04]  /*0db0*/  IABS R15, R14 ;  /* 0x0000000e000f7213 */ /* 0x001fc80000000000 */
[----:B------:R-:W0:Y:S08]  /*0dc0*/  I2F.RP R16, R15 ;  /* 0x0000000f00107306 */ /* 0x000e300000209400 */
[----:B0-----:R-:W0:Y:S02]  /*0dd0*/  MUFU.RCP R16, R16 ;  /* 0x0000001000107308 */ /* 0x001e240000001000 */
[----:B0-----:R-:W-:-:S06]  /*0de0*/  IADD3 R18, PT, PT, R16, 0xffffffe, RZ ;  /* 0x0ffffffe10127810 */ /* 0x001fcc0007ffe0ff */
[----:B------:R-:W0:Y:S02]  /*0df0*/  F2I.FTZ.U32.TRUNC.NTZ R13, R18 ;  /* 0x00000012000d7305 */ /* 0x000e24000021f000 */
[----:B0-----:R-:W-:-:S04]  /*0e00*/  IMAD.MOV R12, RZ, RZ, -R13 ;  /* 0x000000ffff0c7224 */ /* 0x001fc800078e0a0d */
[----:B------:R-:W-:Y:S01]  /*0e10*/  IMAD R19, R12, R15, RZ ;  /* 0x0000000f0c137224 */ /* 0x000fe200078e02ff */
[----:B------:R-:W-:-:S05]  /*0e20*/  MOV R12, RZ ;  /* 0x000000ff000c7202 */ /* 0x000fca0000000f00 */
        /* <DEDUP_REMOVED lines=11> */
[----:B------:R-:W-:Y:S02]  /*0ee0*/  ISETP.GE.AND P2, PT, R12, RZ, PT ;  /* 0x000000ff0c00720c */ /* 0x000fe40003f46270 */
[----:B------:R-:W0:Y:S05]  /*0ef0*/  LDC.64 R12, c[0x0][0x380] ;  /* 0x0000e000ff0c7b82 */ /* 0x000e2a0000000a00 */
[----:B------:R-:W-:-:S06]  /*0f00*/  @P0 IADD3 R16, PT, PT, R16, 0x1, RZ ;  /* 0x0000000110100810 */ /* 0x000fcc0007ffe0ff */
[----:B------:R-:W-:Y:S01]  /*0f10*/  @!P2 IMAD.MOV R16, RZ, RZ, -R16 ;  /* 0x000000ffff10a224 */ /* 0x000fe200078e0a10 */
[----:B------:R-:W-:-:S04]  /*0f20*/  @!P1 LOP3.LUT R16, RZ, R14, RZ, 0x33, !PT ;  /* 0x0000000eff109212 */ /* 0x000fc800078e33ff */
[----:B------:R-:W-:-:S05]  /*0f30*/  IADD3 R15, PT, PT, R26, R16, RZ ;  /* 0x000000101a0f7210 */ /* 0x000fca0007ffe0ff */
[----:B0-----:R-:W-:Y:S01]  /*0f40*/  IMAD.WIDE R12, R15, 0x4, R12 ;  /* 0x000000040f0c7825 */ /* 0x001fe200078e020c */
[----:B------:R-:W-:Y:S06]  /*0f50*/  BRA.U !UP0, `(.L_x_8) ;  /* 0x00000005081c7547 */ /* 0x000fec000b800000 */
[----:B------:R-:W-:Y:S01]  /*0f60*/  VIADD R28, R25, UR7 ;  /* 0x00000007191c7c36 */ /* 0x000fe20008000000 */
[----:B------:R-:W-:Y:S01]  /*0f70*/  IADD3 R27, PT, PT, R23, UR4, RZ ;  /* 0x00000004171b7c10 */ /* 0x000fe2000fffe0ff */
[----:B------:R-:W-:Y:S02]  /*0f80*/  UIADD3 UR8, UPT, UPT, -UR6, URZ, URZ ;  /* 0x000000ff06087290 */ /* 0x000fe4000fffe1ff */
[----:B------:R-:W-:Y:S01]  /*0f90*/  IMAD R28, R28, UR12, RZ ;  /* 0x0000000c1c1c7c24 */ /* 0x000fe2000f8e02ff */
[----:B------:R-:W-:-:S12]  /*0fa0*/  UIADD3 UR5, UPT, UPT, UR4, 0x3, URZ ;  /* 0x0000000304057890 */ /* 0x000fd8000fffe0ff */
.L_x_9:
[----:B0-----:R-:W2:Y:S01]  /*0fb0*/  LDG.E R16, desc[UR10][R12.64] ;  /* 0x0000000a0c107981 */ /* 0x001ea2000c1e1900 */
[----:B------:R-:W0:Y:S01]  /*0fc0*/  LDC.64 R14, c[0x0][0x388] ;  /* 0x0000e200ff0e7b82 */ /* 0x000e220000000a00 */
[----:B------:R-:W-:Y:S02]  /*0fd0*/  IMAD.MOV.U32 R29, RZ, RZ, RZ ;  /* 0x000000ffff1d7224 */ /* 0x000fe400078e00ff */
[----:B0-----:R-:W-:Y:S01]  /*0fe0*/  IMAD.WIDE R14, R28, 0x4, R14 ;  /* 0x000000041c0e7825 */ /* 0x001fe200078e020e */
[----:B--2---:R-:W-:-:S04]  /*0ff0*/  ISETP.NE.AND P0, PT, R16, RZ, PT ;  /* 0x000000ff1000720c */ /* 0x004fc80003f05270 */
[----:B------:R-:W0:Y:S09]  /*1000*/  LDC.64 R16, c[0x0][0x390] ;  /* 0x0000e400ff107b82 */ /* 0x000e320000000a00 */
[----:B------:R-:W2:Y:S01]  /*1010*/  @P0 LDG.E R29, desc[UR10][R14.64] ;  /* 0x0000000a0e1d0981 */ /* 0x000ea2000c1e1900 */
[----:B0-----:R-:W-:-:S05]  /*1020*/  IMAD.WIDE.U32 R20, R27, 0x4, R16 ;  /* 0x000000041b147825 */ /* 0x001fca00078e0010 */
[----:B--2---:R0:W-:Y:S04]  /*1030*/  STG.E desc[UR10][R20.64], R29 ;  /* 0x0000001d14007986 */ /* 0x0041e8000c10190a */
[----:B------:R-:W2:Y:S01]  /*1040*/  LDG.E R18, desc[UR10][R12.64] ;  /* 0x0000000a0c127981 */ /* 0x000ea2000c1e1900 */
[----:B0-----:R-:W-:Y:S02]  /*1050*/  MOV R29, RZ ;  /* 0x000000ff001d7202 */ /* 0x001fe40000000f00 */
[----:B--2---:R-:W-:-:S13]  /*1060*/  ISETP.NE.AND P0, PT, R18, RZ, PT ;  /* 0x000000ff1200720c */ /* 0x004fda0003f05270 */
[----:B------:R-:W2:Y:S01]  /*1070*/  @P0 LDG.E R29, desc[UR10][R14.64+0x4] ;  /* 0x0000040a0e1d0981 */ /* 0x000ea2000c1e1900 */
[----:B------:R-:W-:-:S04]  /*1080*/  VIADD R19, R27, 0x1 ;  /* 0x000000011b137836 */ /* 0x000fc80000000000 */
[----:B------:R-:W-:-:S05]  /*1090*/  IMAD.WIDE.U32 R18, R19, 0x4, R16 ;  /* 0x0000000413127825 */ /* 0x000fca00078e0010 */
[----:B--2---:R0:W-:Y:S04]  /*10a0*/  STG.E desc[UR10][R18.64], R29 ;  /* 0x0000001d12007986 */ /* 0x0041e8000c10190a */
[----:B0-----:R-:W2:Y:S01]  /*10b0*/  LDG.E R18, desc[UR10][R12.64] ;  /* 0x0000000a0c127981 */ /* 0x001ea2000c1e1900 */
[----:B------:R-:W-:Y:S01]  /*10c0*/  HFMA2 R19, -RZ, RZ, 0, 0 ;  /* 0x00000000ff137431 */ /* 0x000fe200000001ff */
[----:B--2---:R-:W-:-:S13]  /*10d0*/  ISETP.NE.AND P0, PT, R18, RZ, PT ;  /* 0x000000ff1200720c */ /* 0x004fda0003f05270 */
[----:B------:R-:W2:Y:S01]  /*10e0*/  @P0 LDG.E R19, desc[UR10][R14.64+0x8] ;  /* 0x0000080a0e130981 */ /* 0x000ea2000c1e1900 */
[----:B------:R-:W-:-:S04]  /*10f0*/  VIADD R21, R27, 0x2 ;  /* 0x000000021b157836 */ /* 0x000fc80000000000 */
[----:B------:R-:W-:-:S05]  /*1100*/  IMAD.WIDE.U32 R20, R21, 0x4, R16 ;  /* 0x0000000415147825 */ /* 0x000fca00078e0010 */
[----:B--2---:R0:W-:Y:S04]  /*1110*/  STG.E desc[UR10][R20.64], R19 ;  /* 0x0000001314007986 */ /* 0x0041e8000c10190a */
[----:B------:R-:W2:Y:S01]  /*1120*/  LDG.E R18, desc[UR10][R12.64] ;  /* 0x0000000a0c127981 */ /* 0x000ea2000c1e1900 */
[----:B------:R-:W-:Y:S02]  /*1130*/  MOV R29, RZ ;  /* 0x000000ff001d7202 */ /* 0x000fe40000000f00 */
[----:B--2---:R-:W-:-:S13]  /*1140*/  ISETP.NE.AND P0, PT, R18, RZ, PT ;  /* 0x000000ff1200720c */ /* 0x004fda0003f05270 */
[----:B------:R-:W2:Y:S01]  /*1150*/  @P0 LDG.E R29, desc[UR10][R14.64+0xc] ;  /* 0x00000c0a0e1d0981 */ /* 0x000ea2000c1e1900 */
[----:B------:R-:W-:-:S04]  /*1160*/  VIADD R18, R27, 0x3 ;  /* 0x000000031b127836 */ /* 0x000fc80000000000 */
[----:B0-----:R-:W-:-:S05]  /*1170*/  IMAD.WIDE.U32 R18, R18, 0x4, R16 ;  /* 0x0000000412127825 */ /* 0x001fca00078e0010 */
        /* <DEDUP_REMOVED lines=26> */
[C---:B------:R-:W-:Y:S01]  /*1320*/  VIADD R18, R27.reuse, 0x7 ;  /* 0x000000071b127836 */ /* 0x040fe20000000000 */
[----:B------:R-:W-:Y:S01]  /*1330*/  UIADD3 UR8, UPT, UPT, UR8, 0x8, URZ ;  /* 0x0000000808087890 */ /* 0x000fe2000fffe0ff */
[----:B------:R-:W-:Y:S01]  /*1340*/  IADD3 R28, PT, PT, R28, 0x8, RZ ;  /* 0x000000081c1c7810 */ /* 0x000fe20007ffe0ff */
[----:B------:R-:W-:Y:S01]  /*1350*/  VIADD R27, R27, 0x8 ;  /* 0x000000081b1b7836 */ /* 0x000fe20000000000 */
[----:B------:R-:W-:Y:S01]  /*1360*/  UIADD3 UR5, UPT, UPT, UR5, 0x8, URZ ;  /* 0x0000000805057890 */ /* 0x000fe2000fffe0ff */
[----:B------:R-:W-:Y:S01]  /*1370*/  IMAD.WIDE.U32 R16, R18, 0x4, R16 ;  /* 0x0000000412107825 */ /* 0x000fe200078e0010 */
[----:B------:R-:W-:-:S04]  /*1380*/  UISETP.NE.AND UP0, UPT, UR8, URZ, UPT ;  /* 0x000000ff0800728c */ /* 0x000fc8000bf05270 */
[----:B--2---:R0:W-:Y:S05]  /*1390*/  STG.E desc[UR10][R16.64], R19 ;  /* 0x0000001310007986 */ /* 0x0041ea000c10190a */
[----:B------:R-:W-:Y:S05]  /*13a0*/  BRA.U UP0, `(.L_x_9) ;  /* 0xfffffffd00007547 */ /* 0x000fea000b83ffff */
[----:B------:R-:W-:-:S03]  /*13b0*/  UIADD3 UR4, UPT, UPT, UR5, -0x3, URZ ;  /* 0xfffffffd05047890 */ /* 0x000fc6000fffe0ff */
[----:B------:R-:W-:-:S09]  /*13c0*/  UMOV UR5, UR6 ;  /* 0x0000000600057c82 */ /* 0x000fd20008000000 */
.L_x_8:
[----:B------:R-:W1:Y:S02]  /*13d0*/  LDCU UR8, c[0x0][0x3bc] ;  /* 0x00007780ff0877ac */ /* 0x000e640008000800 */
[----:B-1----:R-:W-:-:S04]  /*13e0*/  ULOP3.LUT UR8, UR8, 0x7, URZ, 0xc0, !UPT ;  /* 0x0000000708087892 */ /* 0x002fc8000f8ec0ff */
[----:B------:R-:W-:-:S09]  /*13f0*/  UISETP.NE.AND UP0, UPT, UR8, URZ, UPT ;  /* 0x000000ff0800728c */ /* 0x000fd2000bf05270 */
[----:B------:R-:W-:Y:S05]  /*1400*/  BRA.U !UP0, `(.L_x_10) ;  /* 0x00000005084c7547 */ /* 0x000fea000b800000 */
[----:B------:R-:W-:Y:S02]  /*1410*/  UIADD3 UR8, UPT, UPT, UR8, -0x1, URZ ;  /* 0xffffffff08087890 */ /* 0x000fe4000fffe0ff */
[----:B------:R-:W-:Y:S02]  /*1420*/  UISETP.NE.AND UP1, UPT, UR9, URZ, UPT ;  /* 0x000000ff0900728c */ /* 0x000fe4000bf25270 */
[----:B------:R-:W-:-:S09]  /*1430*/  UISETP.GE.U32.AND UP0, UPT, UR8, 0x3, UPT ;  /* 0x000000030800788c */ /* 0x000fd2000bf06070 */
[----:B------:R-:W-:Y:S05]  /*1440*/  BRA.U !UP0, `(.L_x_11) ;  /* 0x0000000108907547 */ /* 0x000fea000b800000 */
[----:B------:R-:W2:Y:S01]  /*1450*/  LDG.E R18, desc[UR10][R12.64] ;  /* 0x0000000a0c127981 */ /* 0x000ea2000c1e1900 */
[----:B------:R-:W1:Y:S01]  /*1460*/  LDC R15, c[0x0][0x3bc] ;  /* 0x0000ef00ff0f7b82 */ /* 0x000e620000000800 */
[----:B0-----:R-:W-:Y:S02]  /*1470*/  IADD3 R19, PT, PT, R8, UR7, RZ ;  /* 0x0000000708137c10 */ /* 0x001fe4000fffe0ff */
[----:B------:R-:W-:-:S03]  /*1480*/  CS2R R28, SRZ ;  /* 0x00000000001c7805 */ /* 0x000fc6000001ff00 */
[----:B------:R-:W-:Y:S02]  /*1490*/  IMAD.IADD R14, R24, 0x1, R19 ;  /* 0x00000001180e7824 */ /* 0x000fe400078e0213 */
[----:B------:R-:W0:Y:S02]  /*14a0*/  LDC.64 R16, c[0x0][0x388] ;  /* 0x0000e200ff107b82 */ /* 0x000e240000000a00 */
[----:B-1----:R-:W-:-:S04]  /*14b0*/  IMAD R15, R14, R15, UR5 ;  /* 0x000000050e0f7e24 */ /* 0x002fc8000f8e020f */
[----:B0-----:R-:W-:Y:S02]  /*14c0*/  IMAD.WIDE R16, R15, 0x4, R16 ;  /* 0x000000040f107825 */ /* 0x001fe400078e0210 */
[----:B------:R-:W0:Y:S01]  /*14d0*/  LDC.64 R14, c[0x0][0x390] ;  /* 0x0000e400ff0e7b82 */ /* 0x000e220000000a00 */
[----:B--2---:R-:W-:-:S13]  /*14e0*/  ISETP.NE.AND P0, PT, R18, RZ, PT ;  /* 0x000000ff1200720c */ /* 0x004fda0003f05270 */
[----:B------:R-:W2:Y:S01]  /*14f0*/  @P0 LDG.E R29, desc[UR10][R16.64] ;  /* 0x0000000a101d0981 */ /* 0x000ea2000c1e1900 */
[----:B------:R-:W-:-:S05]  /*1500*/  IADD3 R27, PT, PT, R23, UR4, RZ ;  /* 0x00000004171b7c10 */ /* 0x000fca000fffe0ff */
[----:B0-----:R-:W-:-:S05]  /*1510*/  IMAD.WIDE.U32 R18, R27, 0x4, R14 ;  /* 0x000000041b127825 */ /* 0x001fca00078e000e */
[----:B--2---:R0:W-:Y:S04]  /*1520*/  STG.E desc[UR10][R18.64], R29 ;  /* 0x0000001d12007986 */ /* 0x0041e8000c10190a */
[----:B------:R-:W2:Y:S02]  /*1530*/  LDG.E R20, desc[UR10][R12.64] ;  /* 0x0000000a0c147981 */ /* 0x000ea4000c1e1900 */
[----:B--2---:R-:W-:-:S13]  /*1540*/  ISETP.NE.AND P0, PT, R20, RZ, PT ;  /* 0x000000ff1400720c */ /* 0x004fda0003f05270 */
[----:B------:R-:W2:Y:S01]  /*1550*/  @P0 LDG.E R28, desc[UR10][R16.64+0x4] ;  /* 0x0000040a101c0981 */ /* 0x000ea2000c1e1900 */
[----:B------:R-:W-:-:S04]  /*1560*/  VIADD R21, R27, 0x1 ;  /* 0x000000011b157836 */ /* 0x000fc80000000000 */
[----:B------:R-:W-:-:S05]  /*1570*/  IMAD.WIDE.U32 R20, R21, 0x4, R14 ;  /* 0x0000000415147825 */ /* 0x000fca00078e000e */
[----:B--2---:R-:W-:Y:S04]  /*1580*/  STG.E desc[UR10][R20.64], R28 ;  /* 0x0000001c14007986 */ /* 0x004fe8000c10190a */
[----:B0-----:R-:W2:Y:S01]  /*1590*/  LDG.E R18, desc[UR10][R12.64] ;  /* 0x0000000a0c127981 */ /* 0x001ea2000c1e1900 */
[----:B------:R-:W-:Y:S01]  /*15a0*/  HFMA2 R29, -RZ, RZ, 0, 0 ;  /* 0x00000000ff1d7431 */ /* 0x000fe200000001ff */
[----:B--2---:R-:W-:-:S13]  /*15b0*/  ISETP.NE.AND P0, PT, R18, RZ, PT ;  /* 0x000000ff1200720c */ /* 0x004fda0003f05270 */
[----:B------:R-:W2:Y:S01]  /*15c0*/  @P0 LDG.E R29, desc[UR10][R16.64+0x8] ;  /* 0x0000080a101d0981 */ /* 0x000ea2000c1e1900 */
[----:B------:R-:W-:-:S04]  /*15d0*/  VIADD R19, R27, 0x2 ;  /* 0x000000021b137836 */ /* 0x000fc80000000000 */
[----:B------:R-:W-:-:S05]  /*15e0*/  IMAD.WIDE.U32 R18, R19, 0x4, R14 ;  /* 0x0000000413127825 */ /* 0x000fca00078e000e */
[----:B--2---:R0:W-:Y:S04]  /*15f0*/  STG.E desc[UR10][R18.64], R29 ;  /* 0x0000001d12007986 */ /* 0x0041e8000c10190a */
[----:B0-----:R-:W2:Y:S01]  /*1600*/  LDG.E R18, desc[UR10][R12.64] ;  /* 0x0000000a0c127981 */ /* 0x001ea2000c1e1900 */
[----:B------:R-:W-:Y:S02]  /*1610*/  MOV R21, RZ ;  /* 0x000000ff00157202 */ /* 0x000fe40000000f00 */
[----:B--2---:R-:W-:-:S13]  /*1620*/  ISETP.NE.AND P0, PT, R18, RZ, PT ;  /* 0x000000ff1200720c */ /* 0x004fda0003f05270 */
[----:B------:R-:W2:Y:S01]  /*1630*/  @P0 LDG.E R21, desc[UR10][R16.64+0xc] ;  /* 0x00000c0a10150981 */ /* 0x000ea2000c1e1900 */
[----:B------:R-:W-:Y:S01]  /*1640*/  VIADD R27, R27, 0x3 ;  /* 0x000000031b1b7836 */ /* 0x000fe20000000000 */
[----:B------:R-:W-:Y:S02]  /*1650*/  UIADD3 UR4, UPT, UPT, UR4, 0x4, URZ ;  /* 0x0000000404047890 */ /* 0x000fe4000fffe0ff */
[----:B------:R-:W-:Y:S01]  /*1660*/  UIADD3 UR5, UPT, UPT, UR5, 0x4, URZ ;  /* 0x0000000405057890 */ /* 0x000fe2000fffe0ff */
[----:B------:R-:W-:-:S05]  /*1670*/  IMAD.WIDE.U32 R14, R27, 0x4, R14 ;  /* 0x000000041b0e7825 */ /* 0x000fca00078e000e */
[----:B--2---:R1:W-:Y:S06]  /*1680*/  STG.E desc[UR10][R14.64], R21 ;  /* 0x000000150e007986 */ /* 0x0043ec000c10190a */
.L_x_11:
[----:B------:R-:W-:Y:S05]  /*1690*/  BRA.U !UP1, `(.L_x_10) ;  /* 0x0000000109a87547 */ /* 0x000fea000b800000 */
[----:B------:R-:W-:-:S09]  /*16a0*/  UISETP.NE.AND UP0, UPT, UR9, 0x1, UPT ;  /* 0x000000010900788c */ /* 0x000fd2000bf05270 */
[----:B------:R-:W-:Y:S05]  /*16b0*/  BRA.U !UP0, `(.L_x_12) ;  /* 0x00000001085c7547 */ /* 0x000fea000b800000 */
[----:B------:R-:W2:Y:S01]  /*16c0*/  LDG.E R18, desc[UR10][R12.64] ;  /* 0x0000000a0c127981 */ /* 0x000ea2000c1e1900 */
[----:B-1----:R-:W1:Y:S01]  /*16d0*/  LDC R14, c[0x0][0x3bc] ;  /* 0x0000ef00ff0e7b82 */ /* 0x002e620000000800 */
[----:B------:R-:W-:Y:S01]  /*16e0*/  IADD3 R15, PT, PT, R8, UR7, RZ ;  /* 0x00000007080f7c10 */ /* 0x000fe2000fffe0ff */
[----:B0-----:R-:W-:-:S04]  /*16f0*/  HFMA2 R21, -RZ, RZ, 0, 0 ;  /* 0x00000000ff157431 */ /* 0x001fc800000001ff */
[----:B------:R-:W-:Y:S02]  /*1700*/  IMAD.IADD R15, R24, 0x1, R15 ;  /* 0x00000001180f7824 */ /* 0x000fe400078e020f */
[----:B------:R-:W0:Y:S02]  /*1710*/  LDC.64 R16, c[0x0][0x388] ;  /* 0x0000e200ff107b82 */ /* 0x000e240000000a00 */
[----:B-1----:R-:W-:-:S04]  /*1720*/  IMAD R15, R15, R14, UR5 ;  /* 0x000000050f0f7e24 */ /* 0x002fc8000f8e020e */
[----:B0-----:R-:W-:Y:S02]  /*1730*/  IMAD.WIDE R16, R15, 0x4, R16 ;  /* 0x000000040f107825 */ /* 0x001fe400078e0210 */
[----:B------:R-:W0:Y:S01]  /*1740*/  LDC.64 R14, c[0x0][0x390] ;  /* 0x0000e400ff0e7b82 */ /* 0x000e220000000a00 */
[----:B--2---:R-:W-:-:S13]  /*1750*/  ISETP.NE.AND P0, PT, R18, RZ, PT ;  /* 0x000000ff1200720c */ /* 0x004fda0003f05270 */
[----:B------:R-:W2:Y:S01]  /*1760*/  @P0 LDG.E R21, desc[UR10][R16.64] ;  /* 0x0000000a10150981 */ /* 0x000ea2000c1e1900 */
[----:B------:R-:W-:-:S04]  /*1770*/  VIADD R29, R23, UR4 ;  /* 0x00000004171d7c36 */ /* 0x000fc80008000000 */
[----:B0-----:R-:W-:-:S05]  /*1780*/  IMAD.WIDE.U32 R18, R29, 0x4, R14 ;  /* 0x000000041d127825 */ /* 0x001fca00078e000e */
[----:B--2---:R2:W-:Y:S04]  /*1790*/  STG.E desc[UR10][R18.64], R21 ;  /* 0x0000001512007986 */ /* 0x0045e8000c10190a */
[----:B------:R-:W3:Y:S01]  /*17a0*/  LDG.E R20, desc[UR10][R12.64] ;  /* 0x0000000a0c147981 */ /* 0x000ee2000c1e1900 */
[----:B------:R-:W-:Y:S02]  /*17b0*/  MOV R27, RZ ;  /* 0x000000ff001b7202 */ /* 0x000fe40000000f00 */
[----:B---3--:R-:W-:-:S13]  /*17c0*/  ISETP.NE.AND P0, PT, R20, RZ, PT ;  /* 0x000000ff1400720c */ /* 0x008fda0003f05270 */
[----:B------:R-:W3:Y:S01]  /*17d0*/  @P0 LDG.E R27, desc[UR10][R16.64+0x4] ;  /* 0x0000040a101b0981 */ /* 0x000ee2000c1e1900 */
[----:B------:R-:W-:Y:S01]  /*17e0*/  VIADD R29, R29, 0x1 ;  /* 0x000000011d1d7836 */ /* 0x000fe20000000000 */
[----:B------:R-:W-:Y:S02]  /*17f0*/  UIADD3 UR4, UPT, UPT, UR4, 0x2, URZ ;  /* 0x0000000204047890 */ /* 0x000fe4000fffe0ff */
[----:B------:R-:W-:Y:S01]  /*1800*/  UIADD3 UR5, UPT, UPT, UR5, 0x2, URZ ;  /* 0x0000000205057890 */ /* 0x000fe2000fffe0ff */
[----:B------:R-:W-:-:S05]  /*1810*/  IMAD.WIDE.U32 R14, R29, 0x4, R14 ;  /* 0x000000041d0e7825 */ /* 0x000fca00078e000e */
[----:B---3--:R2:W-:Y:S06]  /*1820*/  STG.E desc[UR10][R14.64], R27 ;  /* 0x0000001b0e007986 */ /* 0x0085ec000c10190a */
.L_x_12:
[----:B0-----:R-:W0:Y:S02]  /*1830*/  LDC R17, c[0x0][0x3bc] ;  /* 0x0000ef00ff117b82 */ /* 0x001e240000000800 */
[----:B0-----:R-:W-:-:S13]  /*1840*/  LOP3.LUT P0, RZ, R17, 0x1, RZ, 0xc0, !PT ;  /* 0x0000000111ff7812 */ /* 0x001fda000780c0ff */
[----:B------:R-:W-:Y:S05]  /*1850*/  @!P0 BRA `(.L_x_10) ;  /* 0x0000000000388947 */ /* 0x000fea0003800000 */
[----:B------:R-:W3:Y:S01]  /*1860*/  LDG.E R12, desc[UR10][R12.64] ;  /* 0x0000000a0c0c7981 */ /* 0x000ee2000c1e1900 */
[----:B--2---:R-:W-:-:S05]  /*1870*/  IADD3 R19, PT, PT, R8, UR7, RZ ;  /* 0x0000000708137c10 */ /* 0x004fca000fffe0ff */
[----:B------:R-:W-:Y:S02]  /*1880*/  IMAD.IADD R16, R24, 0x1, R19 ;  /* 0x0000000118107824 */ /* 0x000fe400078e0213 */
[----:B------:R-:W-:Y:S01]  /*1890*/  HFMA2 R19, -RZ, RZ, 0, 0 ;  /* 0x00000000ff137431 */ /* 0x000fe200000001ff */
[----:B---3--:R-:W-:-:S13]  /*18a0*/  ISETP.NE.AND P0, PT, R12, RZ, PT ;  /* 0x000000ff0c00720c */ /* 0x008fda0003f05270 */
[----:B-1----:R-:W0:Y:S01]  /*18b0*/  @P0 LDC.64 R14, c[0x0][0x388] ;  /* 0x0000e200ff0e0b82 */ /* 0x002e220000000a00 */
[----:B------:R-:W-:-:S04]  /*18c0*/  @P0 IMAD R17, R16, R17, UR5 ;  /* 0x0000000510110e24 */ /* 0x000fc8000f8e0211 */
[----:B0-----:R-:W-:-:S03]  /*18d0*/  @P0 IMAD.WIDE R16, R17, 0x4, R14 ;  /* 0x0000000411100825 */ /* 0x001fc600078e020e */
[----:B------:R-:W0:Y:S02]  /*18e0*/  LDC.64 R14, c[0x0][0x390] ;  /* 0x0000e400ff0e7b82 */ /* 0x000e240000000a00 */
[----:B------:R-:W2:Y:S01]  /*18f0*/  @P0 LDG.E R19, desc[UR10][R16.64] ;  /* 0x0000000a10130981 */ /* 0x000ea2000c1e1900 */
[----:B------:R-:W-:Y:S01]  /*1900*/  VIADD R21, R23, UR4 ;  /* 0x0000000417157c36 */ /* 0x000fe20008000000 */
[----:B------:R-:W-:-:S03]  /*1910*/  UIADD3 UR4, UPT, UPT, UR4, 0x1, URZ ;  /* 0x0000000104047890 */ /* 0x000fc6000fffe0ff */
[----:B0-----:R-:W-:-:S05]  /*1920*/  IMAD.WIDE.U32 R14, R21, 0x4, R14 ;  /* 0x00000004150e7825 */ /* 0x001fca00078e000e */
[----:B--2---:R3:W-:Y:S04]  /*1930*/  STG.E desc[UR10][R14.64], R19 ;  /* 0x000000130e007986 */ /* 0x0047e8000c10190a */
.L_x_10:
[----:B------:R-:W-:Y:S01]  /*1940*/  ISETP.NE.AND P0, PT, R5, UR7, PT ;  /* 0x0000000705007c0c */ /* 0x000fe2000bf05270 */
[----:B------:R-:W-:-:S12]  /*1950*/  UIADD3 UR7, UPT, UPT, UR7, 0x1, URZ ;  /* 0x0000000107077890 */ /* 0x000fd8000fffe0ff */
[----:B------:R-:W-:Y:S05]  /*1960*/  @P0 BRA `(.L_x_13) ;  /* 0xfffffff000f80947 */ /* 0x000fea000383ffff */
[C---:B------:R-:W-:Y:S02]  /*1970*/  ISETP.NE.AND P0, PT, R6.reuse, R9, PT ;  /* 0x000000090600720c */ /* 0x040fe40003f05270 */
[----:B------:R-:W-:-:S11]  /*1980*/  IADD3 R6, PT, PT, R6, 0x1, RZ ;  /* 0x0000000106067810 */ /* 0x000fd60007ffe0ff */
[----:B------:R-:W-:Y:S05]  /*1990*/  @P0 BRA `(.L_x_14) ;  /* 0xfffffff0004c0947 */ /* 0x000fea000383ffff */
.L_x_7:
[----:B------:R-:W4:Y:S01]  /*19a0*/  LDC.64 R12, c[0x0][0x3a0] ;  /* 0x0000e800ff0c7b82 */ /* 0x000f220000000a00 */
[----:B-----5:R-:W-:-:S04]  /*19b0*/  IMAD R7, R10, 0x3, RZ ;  /* 0x000000030a077824 */ /* 0x020fc800078e02ff */
[C---:B------:R-:W-:Y:S01]  /*19c0*/  VIADD R9, R7.reuse, 0x1 ;  /* 0x0000000107097836 */ /* 0x040fe20000000000 */
[C---:B0-----:R-:W-:Y:S01]  /*19d0*/  IADD3 R11, PT, PT, R7.reuse, 0x2, RZ ;  /* 0x00000002070b7810 */ /* 0x041fe20007ffe0ff */
[----:B----4-:R-:W-:-:S04]  /*19e0*/  IMAD.WIDE.U32 R6, R7, 0x4, R12 ;  /* 0x0000000407067825 */ /* 0x010fc800078e000c */
[--C-:B------:R-:W-:Y:S01]  /*19f0*/  IMAD.WIDE.U32 R8, R9, 0x4, R12.reuse ;  /* 0x0000000409087825 */ /* 0x100fe200078e000c */
[----:B------:R-:W-:Y:S03]  /*1a00*/  STG.E desc[UR10][R6.64], R2 ;  /* 0x0000000206007986 */ /* 0x000fe6000c10190a */
[----:B------:R-:W-:Y:S01]  /*1a10*/  IMAD.WIDE.U32 R10, R11, 0x4, R12 ;  /* 0x000000040b0a7825 */ /* 0x000fe200078e000c */
[----:B------:R-:W-:Y:S04]  /*1a20*/  STG.E desc[UR10][R8.64], R0 ;  /* 0x0000000008007986 */ /* 0x000fe8000c10190a */
[----:B------:R-:W-:Y:S01]  /*1a30*/  STG.E desc[UR10][R10.64], R4 ;  /* 0x000000040a007986 */ /* 0x000fe2000c10190a */
[----:B------:R-:W-:Y:S05]  /*1a40*/  EXIT ;  /* 0x000000000000794d */ /* 0x000fea0003800000 */
.L_x_15:
        /* <DEDUP_REMOVED lines=11> */
.L_x_18:


//--------------------- .nv.shared.reserved.0     --------------------------
	.section	.nv.shared.reserved.0,"aw",@nobits
	.weak		__nv_reservedSMEM_offset_0_alias
	.size		__nv_reservedSMEM_offset_0_alias, 0, 64
	.other		__nv_reservedSMEM_offset_0_alias,@"STO_CUDA_RESERVED_SHARED STV_DEFAULT"
__nv_reservedSMEM_offset_0_alias:
	.zero		0
	.zero		64


//--------------------- .nv.constant0._Z7scatterPiS_iS_iiiii --------------------------
	.section	.nv.constant0._Z7scatterPiS_iS_iiiii,"a",@progbits
	.sectionflags	@""
	.align	4
.nv.constant0._Z7scatterPiS_iS_iiiii:
	.zero		948


//--------------------- .nv.constant0._Z11convolutionPiS_jiS_iii --------------------------
	.section	.nv.constant0._Z11convolutionPiS_jiS_iii,"a",@progbits
	.sectionflags	@""
	.align	4
.nv.constant0._Z11convolutionPiS_jiS_iii:
	.zero		940


//--------------------- .nv.constant0._Z6gatherPiS_S_PjS_iiiiiii --------------------------
	.section	.nv.constant0._Z6gatherPiS_S_PjS_iiiiiii,"a",@progbits
	.sectionflags	@""
	.align	4
.nv.constant0._Z6gatherPiS_S_PjS_iiiiiii:
	.zero		964


//--------------------- SYMBOLS --------------------------

	.type		.nv.reservedSmem.offset0,@object
	.size		.nv.reservedSmem.offset0,0x4
